//
// Generated by NVIDIA NVVM Compiler
//
// Compiler Build ID: CL-36424714
// Cuda compilation tools, release 13.0, V13.0.88
// Based on NVVM 20.0.0
//

.version 9.0
.target sm_100
.address_size 64

	// .globl	_Z17convolutionRowGPUPdS_i
.const .align 8 .b8 d_Filter[520];
.extern .shared .align 16 .b8 s_Src[];

.visible .entry _Z17convolutionRowGPUPdS_i(
	.param .u64 .ptr .align 1 _Z17convolutionRowGPUPdS_i_param_0,
	.param .u64 .ptr .align 1 _Z17convolutionRowGPUPdS_i_param_1,
	.param .u32 _Z17convolutionRowGPUPdS_i_param_2
)
{
	.reg .pred 	%p<2>;
	.reg .b32 	%r<20>;
	.reg .b64 	%rd<18>;
	.reg .b64 	%fd<16>;

	ld.param.u64 	%rd5, [_Z17convolutionRowGPUPdS_i_param_0];
	ld.param.u64 	%rd7, [_Z17convolutionRowGPUPdS_i_param_1];
	ld.param.u32 	%r8, [_Z17convolutionRowGPUPdS_i_param_2];
	cvta.to.global.u64 	%rd8, %rd7;
	mov.u32 	%r9, %ctaid.x;
	mov.u32 	%r10, %ntid.x;
	mov.u32 	%r11, %tid.x;
	mov.u32 	%r12, %ctaid.y;
	mov.u32 	%r13, %ntid.y;
	mov.u32 	%r14, %tid.y;
	mad.lo.s32 	%r15, %r12, %r13, %r14;
	add.s32 	%r16, %r15, 32;
	mad.lo.s32 	%r17, %r9, %r10, %r11;
	mad.lo.s32 	%r18, %r8, %r16, %r17;
	add.s32 	%r1, %r18, 32;
	add.s64 	%rd1, %rd8, 16;
	mov.u64 	%rd9, d_Filter;
	add.s64 	%rd17, %rd9, 512;
	mov.f64 	%fd15, 0d0000000000000000;
	mov.b32 	%r19, 63;
$L__BB0_1:
	mul.wide.s32 	%rd10, %r18, 8;
	add.s64 	%rd3, %rd1, %rd10;
	ld.global.f64 	%fd5, [%rd3+-16];
	ld.const.f64 	%fd6, [%rd17];
	fma.rn.f64 	%fd2, %fd5, %fd6, %fd15;
	setp.eq.s32 	%p1, %r19, -1;
	@%p1 bra 	$L__BB0_3;
	ld.global.f64 	%fd7, [%rd3+-8];
	mul.wide.u32 	%rd11, %r19, 8;
	add.s64 	%rd13, %rd9, %rd11;
	ld.const.f64 	%fd8, [%rd13];
	fma.rn.f64 	%fd9, %fd7, %fd8, %fd2;
	ld.global.f64 	%fd10, [%rd3];
	ld.const.f64 	%fd11, [%rd13+-8];
	fma.rn.f64 	%fd12, %fd10, %fd11, %fd9;
	ld.global.f64 	%fd13, [%rd3+8];
	ld.const.f64 	%fd14, [%rd13+-16];
	fma.rn.f64 	%fd15, %fd13, %fd14, %fd12;
	add.s32 	%r19, %r19, -4;
	add.s64 	%rd17, %rd17, -32;
	add.s32 	%r18, %r18, 4;
	bra.uni 	$L__BB0_1;
$L__BB0_3:
	cvta.to.global.u64 	%rd14, %rd5;
	mul.wide.s32 	%rd15, %r1, 8;
	add.s64 	%rd16, %rd14, %rd15;
	st.global.f64 	[%rd16], %fd2;
	ret;

}
	// .globl	_Z22convolutionRowTiledGPUPdS_ii
.visible .entry _Z22convolutionRowTiledGPUPdS_ii(
	.param .u64 .ptr .align 1 _Z22convolutionRowTiledGPUPdS_ii_param_0,
	.param .u64 .ptr .align 1 _Z22convolutionRowTiledGPUPdS_ii_param_1,
	.param .u32 _Z22convolutionRowTiledGPUPdS_ii_param_2,
	.param .u32 _Z22convolutionRowTiledGPUPdS_ii_param_3
)
{
	.reg .pred 	%p<4>;
	.reg .b32 	%r<42>;
	.reg .b64 	%rd<17>;
	.reg .b64 	%fd<17>;

	ld.param.u64 	%rd4, [_Z22convolutionRowTiledGPUPdS_ii_param_0];
	ld.param.u64 	%rd5, [_Z22convolutionRowTiledGPUPdS_ii_param_1];
	ld.param.u32 	%r17, [_Z22convolutionRowTiledGPUPdS_ii_param_2];
	ld.param.u32 	%r18, [_Z22convolutionRowTiledGPUPdS_ii_param_3];
	mov.u32 	%r19, %ctaid.x;
	mov.u32 	%r1, %ntid.x;
	mov.u32 	%r2, %tid.x;
	mad.lo.s32 	%r3, %r19, %r1, %r2;
	mov.u32 	%r20, %ctaid.y;
	mov.u32 	%r21, %ntid.y;
	mov.u32 	%r4, %tid.y;
	mad.lo.s32 	%r22, %r20, %r21, %r4;
	add.s32 	%r5, %r22, 32;
	setp.lt.s32 	%p1, %r18, 1;
	@%p1 bra 	$L__BB1_3;
	mad.lo.s32 	%r6, %r17, %r5, %r3;
	mad.lo.s32 	%r7, %r18, %r4, %r2;
	cvta.to.global.u64 	%rd1, %rd5;
	mov.b32 	%r38, 0;
$L__BB1_2:
	add.s32 	%r24, %r6, %r38;
	mul.wide.s32 	%rd6, %r24, 8;
	add.s64 	%rd7, %rd1, %rd6;
	ld.global.f64 	%fd4, [%rd7];
	add.s32 	%r25, %r7, %r38;
	shl.b32 	%r26, %r25, 3;
	mov.u32 	%r27, s_Src;
	add.s32 	%r28, %r27, %r26;
	st.shared.f64 	[%r28], %fd4;
	add.s32 	%r38, %r38, %r1;
	setp.lt.s32 	%p2, %r38, %r18;
	@%p2 bra 	$L__BB1_2;
$L__BB1_3:
	bar.sync 	0;
	mad.lo.s32 	%r31, %r18, %r4, %r2;
	shl.b32 	%r32, %r31, 3;
	mov.u32 	%r33, s_Src;
	add.s32 	%r34, %r32, %r33;
	add.s32 	%r39, %r34, 16;
	mov.u64 	%rd9, d_Filter;
	add.s64 	%rd16, %rd9, 512;
	mov.f64 	%fd16, 0d0000000000000000;
	mov.b32 	%r41, 16;
	mov.b32 	%r40, 64;
$L__BB1_4:
	ld.shared.f64 	%fd6, [%r39+-16];
	ld.const.f64 	%fd7, [%rd16];
	fma.rn.f64 	%fd2, %fd6, %fd7, %fd16;
	setp.eq.s32 	%p3, %r41, 528;
	@%p3 bra 	$L__BB1_6;
	ld.shared.f64 	%fd8, [%r39+-8];
	add.s32 	%r35, %r40, -1;
	mul.wide.u32 	%rd10, %r35, 8;
	add.s64 	%rd12, %rd9, %rd10;
	ld.const.f64 	%fd9, [%rd12];
	fma.rn.f64 	%fd10, %fd8, %fd9, %fd2;
	ld.shared.f64 	%fd11, [%r39];
	ld.const.f64 	%fd12, [%rd12+-8];
	fma.rn.f64 	%fd13, %fd11, %fd12, %fd10;
	ld.shared.f64 	%fd14, [%r39+8];
	ld.const.f64 	%fd15, [%rd12+-16];
	fma.rn.f64 	%fd16, %fd14, %fd15, %fd13;
	add.s32 	%r41, %r41, 32;
	add.s64 	%rd16, %rd16, -32;
	add.s32 	%r40, %r40, -4;
	add.s32 	%r39, %r39, 32;
	bra.uni 	$L__BB1_4;
$L__BB1_6:
	cvta.to.global.u64 	%rd13, %rd4;
	mad.lo.s32 	%r36, %r17, %r5, %r3;
	add.s32 	%r37, %r36, 32;
	mul.wide.s32 	%rd14, %r37, 8;
	add.s64 	%rd15, %rd13, %rd14;
	st.global.f64 	[%rd15], %fd2;
	ret;

}
	// .globl	_Z20convolutionColumnGPUPdS_i
.visible .entry _Z20convolutionColumnGPUPdS_i(
	.param .u64 .ptr .align 1 _Z20convolutionColumnGPUPdS_i_param_0,
	.param .u64 .ptr .align 1 _Z20convolutionColumnGPUPdS_i_param_1,
	.param .u32 _Z20convolutionColumnGPUPdS_i_param_2
)
{
	.reg .pred 	%p<2>;
	.reg .b32 	%r<23>;
	.reg .b64 	%rd<21>;
	.reg .b64 	%fd<16>;

	ld.param.u64 	%rd5, [_Z20convolutionColumnGPUPdS_i_param_0];
	ld.param.u64 	%rd7, [_Z20convolutionColumnGPUPdS_i_param_1];
	ld.param.u32 	%r9, [_Z20convolutionColumnGPUPdS_i_param_2];
	cvta.to.global.u64 	%rd1, %rd7;
	mov.u32 	%r11, %ctaid.x;
	mov.u32 	%r12, %ntid.x;
	mov.u32 	%r13, %tid.x;
	mad.lo.s32 	%r14, %r11, %r12, %r13;
	add.s32 	%r1, %r14, 32;
	mov.u32 	%r15, %ctaid.y;
	mov.u32 	%r16, %ntid.y;
	mov.u32 	%r17, %tid.y;
	mad.lo.s32 	%r18, %r15, %r16, %r17;
	add.s32 	%r2, %r18, 32;
	mad.lo.s32 	%r21, %r9, %r18, %r14;
	mov.u64 	%rd8, d_Filter;
	add.s64 	%rd20, %rd8, 512;
	shl.b32 	%r4, %r9, 2;
	mov.f64 	%fd15, 0d0000000000000000;
	mov.b32 	%r22, 63;
	mul.wide.s32 	%rd10, %r9, 8;
$L__BB2_1:
	add.s32 	%r19, %r21, 32;
	mul.wide.s32 	%rd9, %r19, 8;
	add.s64 	%rd3, %rd1, %rd9;
	ld.global.f64 	%fd5, [%rd3];
	ld.const.f64 	%fd6, [%rd20];
	fma.rn.f64 	%fd2, %fd5, %fd6, %fd15;
	setp.eq.s32 	%p1, %r22, -1;
	@%p1 bra 	$L__BB2_3;
	add.s64 	%rd11, %rd3, %rd10;
	ld.global.f64 	%fd7, [%rd11];
	mul.wide.u32 	%rd12, %r22, 8;
	add.s64 	%rd14, %rd8, %rd12;
	ld.const.f64 	%fd8, [%rd14];
	fma.rn.f64 	%fd9, %fd7, %fd8, %fd2;
	add.s64 	%rd15, %rd11, %rd10;
	ld.global.f64 	%fd10, [%rd15];
	ld.const.f64 	%fd11, [%rd14+-8];
	fma.rn.f64 	%fd12, %fd10, %fd11, %fd9;
	add.s64 	%rd16, %rd15, %rd10;
	ld.global.f64 	%fd13, [%rd16];
	ld.const.f64 	%fd14, [%rd14+-16];
	fma.rn.f64 	%fd15, %fd13, %fd14, %fd12;
	add.s32 	%r22, %r22, -4;
	add.s64 	%rd20, %rd20, -32;
	add.s32 	%r21, %r21, %r4;
	bra.uni 	$L__BB2_1;
$L__BB2_3:
	cvta.to.global.u64 	%rd17, %rd5;
	mad.lo.s32 	%r20, %r9, %r2, %r1;
	mul.wide.s32 	%rd18, %r20, 8;
	add.s64 	%rd19, %rd17, %rd18;
	st.global.f64 	[%rd19], %fd2;
	ret;

}
	// .globl	_Z25convolutionColumnTiledGPUPdS_ii
.visible .entry _Z25convolutionColumnTiledGPUPdS_ii(
	.param .u64 .ptr .align 1 _Z25convolutionColumnTiledGPUPdS_ii_param_0,
	.param .u64 .ptr .align 1 _Z25convolutionColumnTiledGPUPdS_ii_param_1,
	.param .u32 _Z25convolutionColumnTiledGPUPdS_ii_param_2,
	.param .u32 _Z25convolutionColumnTiledGPUPdS_ii_param_3
)
{
	.reg .pred 	%p<4>;
	.reg .b32 	%r<42>;
	.reg .b64 	%rd<15>;
	.reg .b64 	%fd<17>;

	ld.param.u64 	%rd2, [_Z25convolutionColumnTiledGPUPdS_ii_param_0];
	ld.param.u64 	%rd3, [_Z25convolutionColumnTiledGPUPdS_ii_param_1];
	ld.param.u32 	%r13, [_Z25convolutionColumnTiledGPUPdS_ii_param_2];
	ld.param.u32 	%r14, [_Z25convolutionColumnTiledGPUPdS_ii_param_3];
	mov.u32 	%r15, %ctaid.x;
	mov.u32 	%r1, %ntid.x;
	mov.u32 	%r2, %tid.x;
	mad.lo.s32 	%r16, %r15, %r1, %r2;
	add.s32 	%r3, %r16, 32;
	mov.u32 	%r17, %ctaid.y;
	mov.u32 	%r18, %ntid.y;
	mul.lo.s32 	%r4, %r17, %r18;
	mov.u32 	%r5, %tid.y;
	setp.lt.s32 	%p1, %r14, 1;
	@%p1 bra 	$L__BB3_3;
	add.s32 	%r6, %r4, %r5;
	cvta.to.global.u64 	%rd1, %rd3;
	mov.b32 	%r40, 0;
$L__BB3_2:
	add.s32 	%r20, %r40, %r6;
	mad.lo.s32 	%r21, %r20, %r13, %r3;
	mul.wide.s32 	%rd4, %r21, 8;
	add.s64 	%rd5, %rd1, %rd4;
	ld.global.f64 	%fd4, [%rd5];
	add.s32 	%r22, %r40, %r5;
	mad.lo.s32 	%r23, %r22, %r1, %r2;
	shl.b32 	%r24, %r23, 3;
	mov.u32 	%r25, s_Src;
	add.s32 	%r26, %r25, %r24;
	st.shared.f64 	[%r26], %fd4;
	add.s32 	%r40, %r40, %r1;
	setp.lt.s32 	%p2, %r40, %r14;
	@%p2 bra 	$L__BB3_2;
$L__BB3_3:
	bar.sync 	0;
	add.s32 	%r9, %r5, 32;
	mov.b32 	%r41, -32;
	mov.f64 	%fd16, 0d0000000000000000;
	mov.u32 	%r31, s_Src;
	mov.u64 	%rd7, d_Filter;
	shl.b32 	%r33, %r1, 3;
$L__BB3_4:
	add.s32 	%r28, %r9, %r41;
	mad.lo.s32 	%r29, %r28, %r1, %r2;
	shl.b32 	%r30, %r29, 3;
	add.s32 	%r11, %r31, %r30;
	ld.shared.f64 	%fd6, [%r11];
	sub.s32 	%r32, 32, %r41;
	mul.wide.u32 	%rd6, %r32, 8;
	add.s64 	%rd8, %rd7, %rd6;
	ld.const.f64 	%fd7, [%rd8];
	fma.rn.f64 	%fd2, %fd6, %fd7, %fd16;
	setp.eq.s32 	%p3, %r41, 32;
	@%p3 bra 	$L__BB3_6;
	add.s32 	%r34, %r11, %r33;
	ld.shared.f64 	%fd8, [%r34];
	sub.s32 	%r35, 31, %r41;
	mul.wide.u32 	%rd9, %r35, 8;
	add.s64 	%rd11, %rd7, %rd9;
	ld.const.f64 	%fd9, [%rd11];
	fma.rn.f64 	%fd10, %fd8, %fd9, %fd2;
	add.s32 	%r36, %r34, %r33;
	ld.shared.f64 	%fd11, [%r36];
	ld.const.f64 	%fd12, [%rd11+-8];
	fma.rn.f64 	%fd13, %fd11, %fd12, %fd10;
	add.s32 	%r37, %r36, %r33;
	ld.shared.f64 	%fd14, [%r37];
	ld.const.f64 	%fd15, [%rd11+-16];
	fma.rn.f64 	%fd16, %fd14, %fd15, %fd13;
	add.s32 	%r41, %r41, 4;
	bra.uni 	$L__BB3_4;
$L__BB3_6:
	cvta.to.global.u64 	%rd12, %rd2;
	add.s32 	%r38, %r9, %r4;
	mad.lo.s32 	%r39, %r13, %r38, %r3;
	mul.wide.s32 	%rd13, %r39, 8;
	add.s64 	%rd14, %rd12, %rd13;
	st.global.f64 	[%rd14], %fd2;
	ret;

}


// ===== COMPILED SASS (sm_100) =====

	.target	sm_100

	.elftype	@"ET_EXEC"


//--------------------- .note.nv.tkinfo           --------------------------
	.section	.note.nv.tkinfo,"",@"SHT_NOTE"
	.sectionflags	@"SHF_NOTE_NV_TKINFO"
	.tkinfo
        /*0018*/ 	.word	0x00000002
        /*0030*/ 	.string	""
        /*0030*/ 	.string	"ptxas"
        /*0030*/ 	.string	"Cuda compilation tools, release 13.0, V13.0.88"
        /*0030*/ 	.string	"Build cuda_13.0.r13.0/compiler.36424714_0"
        /*0030*/ 	.string	"-arch sm_100 -m 64 "



//--------------------- .note.nv.cuinfo           --------------------------
	.section	.note.nv.cuinfo,"",@"SHT_NOTE"
	.sectionflags	@"SHF_NOTE_NV_CUINFO"
        /*0018*/ 	.short	0x0002
        /*001a*/ 	.short	0x0064
        /*001c*/ 	.short	0x0082
	.zero		2


//--------------------- .nv.info                  --------------------------
	.section	.nv.info,"",@"SHT_CUDA_INFO"
	.align	4


	//----- nvinfo : EIATTR_REGCOUNT
	.align		4
        /*0000*/ 	.byte	0x04, 0x2f
        /*0002*/ 	.short	(.L_2 - .L_1)
	.align		4
.L_1:
        /*0004*/ 	.word	index@(_Z17convolutionRowGPUPdS_i)
        /*0008*/ 	.word	0x00000020


	//----- nvinfo : EIATTR_FRAME_SIZE
	.align		4
.L_2:
        /*000c*/ 	.byte	0x04, 0x11
        /*000e*/ 	.short	(.L_4 - .L_3)
	.align		4
.L_3:
        /*0010*/ 	.word	index@(_Z17convolutionRowGPUPdS_i)
        /*0014*/ 	.word	0x00000000


	//----- nvinfo : EIATTR_REGCOUNT
	.align		4
.L_4:
        /*0018*/ 	.byte	0x04, 0x2f
        /*001a*/ 	.short	(.L_6 - .L_5)
	.align		4
.L_5:
        /*001c*/ 	.word	index@(_Z22convolutionRowTiledGPUPdS_ii)
        /*0020*/ 	.word	0x00000012


	//----- nvinfo : EIATTR_FRAME_SIZE
	.align		4
.L_6:
        /*0024*/ 	.byte	0x04, 0x11
        /*0026*/ 	.short	(.L_8 - .L_7)
	.align		4
.L_7:
        /*0028*/ 	.word	index@(_Z22convolutionRowTiledGPUPdS_ii)
        /*002c*/ 	.word	0x00000000


	//----- nvinfo : EIATTR_REGCOUNT
	.align		4
.L_8:
        /*0030*/ 	.byte	0x04, 0x2f
        /*0032*/ 	.short	(.L_10 - .L_9)
	.align		4
.L_9:
        /*0034*/ 	.word	index@(_Z20convolutionColumnGPUPdS_i)
        /*0038*/ 	.word	0x00000020


	//----- nvinfo : EIATTR_FRAME_SIZE
	.align		4
.L_10:
        /*003c*/ 	.byte	0x04, 0x11
        /*003e*/ 	.short	(.L_12 - .L_11)
	.align		4
.L_11:
        /*0040*/ 	.word	index@(_Z20convolutionColumnGPUPdS_i)
        /*0044*/ 	.word	0x00000000


	//----- nvinfo : EIATTR_REGCOUNT
	.align		4
.L_12:
        /*0048*/ 	.byte	0x04, 0x2f
        /*004a*/ 	.short	(.L_14 - .L_13)
	.align		4
.L_13:
        /*004c*/ 	.word	index@(_Z25convolutionColumnTiledGPUPdS_ii)
        /*0050*/ 	.word	0x0000001c


	//----- nvinfo : EIATTR_FRAME_SIZE
	.align		4
.L_14:
        /*0054*/ 	.byte	0x04, 0x11
        /*0056*/ 	.short	(.L_16 - .L_15)
	.align		4
.L_15:
        /*0058*/ 	.word	index@(_Z25convolutionColumnTiledGPUPdS_ii)
        /*005c*/ 	.word	0x00000000


	//----- nvinfo : EIATTR_MIN_STACK_SIZE
	.align		4
.L_16:
        /*0060*/ 	.byte	0x04, 0x12
        /*0062*/ 	.short	(.L_18 - .L_17)
	.align		4
.L_17:
        /*0064*/ 	.word	index@(_Z25convolutionColumnTiledGPUPdS_ii)
        /*0068*/ 	.word	0x00000000


	//----- nvinfo : EIATTR_MIN_STACK_SIZE
	.align		4
.L_18:
        /*006c*/ 	.byte	0x04, 0x12
        /*006e*/ 	.short	(.L_20 - .L_19)
	.align		4
.L_19:
        /*0070*/ 	.word	index@(_Z20convolutionColumnGPUPdS_i)
        /*0074*/ 	.word	0x00000000


	//----- nvinfo : EIATTR_MIN_STACK_SIZE
	.align		4
.L_20:
        /*0078*/ 	.byte	0x04, 0x12
        /*007a*/ 	.short	(.L_22 - .L_21)
	.align		4
.L_21:
        /*007c*/ 	.word	index@(_Z22convolutionRowTiledGPUPdS_ii)
        /*0080*/ 	.word	0x00000000


	//----- nvinfo : EIATTR_MIN_STACK_SIZE
	.align		4
.L_22:
        /*0084*/ 	.byte	0x04, 0x12
        /*0086*/ 	.short	(.L_24 - .L_23)
	.align		4
.L_23:
        /*0088*/ 	.word	index@(_Z17convolutionRowGPUPdS_i)
        /*008c*/ 	.word	0x00000000
.L_24:


//--------------------- .nv.compat                --------------------------
	.section	.nv.compat,"",@"SHT_CUDA_COMPAT_INFO"
	.align	4
        /*0000*/ 	.byte	0x02, 0x09, 0x00, 0x00, 0x02, 0x02, 0x01, 0x00, 0x02, 0x05, 0x05, 0x00, 0x03, 0x07, 0x01, 0x01
        /*0010*/ 	.byte	0x02, 0x03, 0x00, 0x00, 0x02, 0x06, 0x01, 0x00, 0x04, 0x0b, 0x08, 0x00, 0x01, 0x00, 0x00, 0x00
        /*0020*/ 	.byte	0x00, 0x00, 0x00, 0x00


//--------------------- .nv.info._Z25convolutionColumnTiledGPUPdS_ii --------------------------
	.section	.nv.info._Z25convolutionColumnTiledGPUPdS_ii,"",@"SHT_CUDA_INFO"
	.sectionflags	@""
	.align	4


	//----- nvinfo : EIATTR_CUDA_API_VERSION
	.align		4
        /*0000*/ 	.byte	0x04, 0x37
        /*0002*/ 	.short	(.L_26 - .L_25)
.L_25:
        /*0004*/ 	.word	0x00000082


	//----- nvinfo : EIATTR_KPARAM_INFO
	.align		4
.L_26:
        /*0008*/ 	.byte	0x04, 0x17
        /*000a*/ 	.short	(.L_28 - .L_27)
.L_27:
        /*000c*/ 	.word	0x00000000
        /*0010*/ 	.short	0x0003
        /*0012*/ 	.short	0x0014
        /*0014*/ 	.byte	0x00, 0xf0, 0x11, 0x00


	//----- nvinfo : EIATTR_KPARAM_INFO
	.align		4
.L_28:
        /*0018*/ 	.byte	0x04, 0x17
        /*001a*/ 	.short	(.L_30 - .L_29)
.L_29:
        /*001c*/ 	.word	0x00000000
        /*0020*/ 	.short	0x0002
        /*0022*/ 	.short	0x0010
        /*0024*/ 	.byte	0x00, 0xf0, 0x11, 0x00


	//----- nvinfo : EIATTR_KPARAM_INFO
	.align		4
.L_30:
        /*0028*/ 	.byte	0x04, 0x17
        /*002a*/ 	.short	(.L_32 - .L_31)
.L_31:
        /*002c*/ 	.word	0x00000000
        /*0030*/ 	.short	0x0001
        /*0032*/ 	.short	0x0008
        /*0034*/ 	.byte	0x00, 0xf5, 0x21, 0x00


	//----- nvinfo : EIATTR_KPARAM_INFO
	.align		4
.L_32:
        /*0038*/ 	.byte	0x04, 0x17
        /*003a*/ 	.short	(.L_34 - .L_33)
.L_33:
        /*003c*/ 	.word	0x00000000
        /*0040*/ 	.short	0x0000
        /*0042*/ 	.short	0x0000
        /*0044*/ 	.byte	0x00, 0xf5, 0x21, 0x00


	//----- nvinfo : EIATTR_SPARSE_MMA_MASK
	.align		4
.L_34:
        /*0048*/ 	.byte	0x03, 0x50
        /*004a*/ 	.short	0x0000


	//----- nvinfo : EIATTR_MAXREG_COUNT
	.align		4
        /*004c*/ 	.byte	0x03, 0x1b
        /*004e*/ 	.short	0x00ff


	//----- nvinfo : EIATTR_NUM_BARRIERS
	.align		4
        /*0050*/ 	.byte	0x02, 0x4c
        /*0052*/ 	.byte	0x01
	.zero		1


	//----- nvinfo : EIATTR_MERCURY_ISA_VERSION
	.align		4
        /*0054*/ 	.byte	0x03, 0x5f
        /*0056*/ 	.short	0x0101


	//----- nvinfo : EIATTR_VRC_CTA_INIT_COUNT
	.align		4
        /*0058*/ 	.byte	0x02, 0x4a
	.zero		1
	.zero		1


	//----- nvinfo : EIATTR_EXIT_INSTR_OFFSETS
	.align		4
        /*005c*/ 	.byte	0x04, 0x1c
        /*005e*/ 	.short	(.L_36 - .L_35)


	//   ....[0]....
.L_35:
        /*0060*/ 	.word	0x000012f0


	//----- nvinfo : EIATTR_CBANK_PARAM_SIZE
	.align		4
.L_36:
        /*0064*/ 	.byte	0x03, 0x19
        /*0066*/ 	.short	0x0018


	//----- nvinfo : EIATTR_PARAM_CBANK
	.align		4
        /*0068*/ 	.byte	0x04, 0x0a
        /*006a*/ 	.short	(.L_38 - .L_37)
	.align		4
.L_37:
        /*006c*/ 	.word	index@(.nv.constant0._Z25convolutionColumnTiledGPUPdS_ii)
        /*0070*/ 	.short	0x0380
        /*0072*/ 	.short	0x0018


	//----- nvinfo : EIATTR_SW_WAR
	.align		4
.L_38:
        /*0074*/ 	.byte	0x04, 0x36
        /*0076*/ 	.short	(.L_40 - .L_39)
.L_39:
        /*0078*/ 	.word	0x00000008
.L_40:


//--------------------- .nv.info._Z20convolutionColumnGPUPdS_i --------------------------
	.section	.nv.info._Z20convolutionColumnGPUPdS_i,"",@"SHT_CUDA_INFO"
	.sectionflags	@""
	.align	4


	//----- nvinfo : EIATTR_CUDA_API_VERSION
	.align		4
        /*0000*/ 	.byte	0x04, 0x37
        /*0002*/ 	.short	(.L_42 - .L_41)
.L_41:
        /*0004*/ 	.word	0x00000082


	//----- nvinfo : EIATTR_KPARAM_INFO
	.align		4
.L_42:
        /*0008*/ 	.byte	0x04, 0x17
        /*000a*/ 	.short	(.L_44 - .L_43)
.L_43:
        /*000c*/ 	.word	0x00000000
        /*0010*/ 	.short	0x0002
        /*0012*/ 	.short	0x0010
        /*0014*/ 	.byte	0x00, 0xf0, 0x11, 0x00


	//----- nvinfo : EIATTR_KPARAM_INFO
	.align		4
.L_44:
        /*0018*/ 	.byte	0x04, 0x17
        /*001a*/ 	.short	(.L_46 - .L_45)
.L_45:
        /*001c*/ 	.word	0x00000000
        /*0020*/ 	.short	0x0001
        /*0022*/ 	.short	0x0008
        /*0024*/ 	.byte	0x00, 0xf5, 0x21, 0x00


	//----- nvinfo : EIATTR_KPARAM_INFO
	.align		4
.L_46:
        /*0028*/ 	.byte	0x04, 0x17
        /*002a*/ 	.short	(.L_48 - .L_47)
.L_47:
        /*002c*/ 	.word	0x00000000
        /*0030*/ 	.short	0x0000
        /*0032*/ 	.short	0x0000
        /*0034*/ 	.byte	0x00, 0xf5, 0x21, 0x00


	//----- nvinfo : EIATTR_SPARSE_MMA_MASK
	.align		4
.L_48:
        /*0038*/ 	.byte	0x03, 0x50
        /*003a*/ 	.short	0x0000


	//----- nvinfo : EIATTR_MAXREG_COUNT
	.align		4
        /*003c*/ 	.byte	0x03, 0x1b
        /*003e*/ 	.short	0x00ff


	//----- nvinfo : EIATTR_MERCURY_ISA_VERSION
	.align		4
        /*0040*/ 	.byte	0x03, 0x5f
        /*0042*/ 	.short	0x0101


	//----- nvinfo : EIATTR_VRC_CTA_INIT_COUNT
	.align		4
        /*0044*/ 	.byte	0x02, 0x4a
	.zero		1
	.zero		1


	//----- nvinfo : EIATTR_EXIT_INSTR_OFFSETS
	.align		4
        /*0048*/ 	.byte	0x04, 0x1c
        /*004a*/ 	.short	(.L_50 - .L_49)


	//   ....[0]....
.L_49:
        /*004c*/ 	.word	0x00001180


	//----- nvinfo : EIATTR_CBANK_PARAM_SIZE
	.align		4
.L_50:
        /*0050*/ 	.byte	0x03, 0x19
        /*0052*/ 	.short	0x0014


	//----- nvinfo : EIATTR_PARAM_CBANK
	.align		4
        /*0054*/ 	.byte	0x04, 0x0a
        /*0056*/ 	.short	(.L_52 - .L_51)
	.align		4
.L_51:
        /*0058*/ 	.word	index@(.nv.constant0._Z20convolutionColumnGPUPdS_i)
        /*005c*/ 	.short	0x0380
        /*005e*/ 	.short	0x0014


	//----- nvinfo : EIATTR_SW_WAR
	.align		4
.L_52:
        /*0060*/ 	.byte	0x04, 0x36
        /*0062*/ 	.short	(.L_54 - .L_53)
.L_53:
        /*0064*/ 	.word	0x00000008
.L_54:


//--------------------- .nv.info._Z22convolutionRowTiledGPUPdS_ii --------------------------
	.section	.nv.info._Z22convolutionRowTiledGPUPdS_ii,"",@"SHT_CUDA_INFO"
	.sectionflags	@""
	.align	4


	//----- nvinfo : EIATTR_CUDA_API_VERSION
	.align		4
        /*0000*/ 	.byte	0x04, 0x37
        /*0002*/ 	.short	(.L_56 - .L_55)
.L_55:
        /*0004*/ 	.word	0x00000082


	//----- nvinfo : EIATTR_KPARAM_INFO
	.align		4
.L_56:
        /*0008*/ 	.byte	0x04, 0x17
        /*000a*/ 	.short	(.L_58 - .L_57)
.L_57:
        /*000c*/ 	.word	0x00000000
        /*0010*/ 	.short	0x0003
        /*0012*/ 	.short	0x0014
        /*0014*/ 	.byte	0x00, 0xf0, 0x11, 0x00


	//----- nvinfo : EIATTR_KPARAM_INFO
	.align		4
.L_58:
        /*0018*/ 	.byte	0x04, 0x17
        /*001a*/ 	.short	(.L_60 - .L_59)
.L_59:
        /*001c*/ 	.word	0x00000000
        /*0020*/ 	.short	0x0002
        /*0022*/ 	.short	0x0010
        /*0024*/ 	.byte	0x00, 0xf0, 0x11, 0x00


	//----- nvinfo : EIATTR_KPARAM_INFO
	.align		4
.L_60:
        /*0028*/ 	.byte	0x04, 0x17
        /*002a*/ 	.short	(.L_62 - .L_61)
.L_61:
        /*002c*/ 	.word	0x00000000
        /*0030*/ 	.short	0x0001
        /*0032*/ 	.short	0x0008
        /*0034*/ 	.byte	0x00, 0xf5, 0x21, 0x00


	//----- nvinfo : EIATTR_KPARAM_INFO
	.align		4
.L_62:
        /*0038*/ 	.byte	0x04, 0x17
        /*003a*/ 	.short	(.L_64 - .L_63)
.L_63:
        /*003c*/ 	.word	0x00000000
        /*0040*/ 	.short	0x0000
        /*0042*/ 	.short	0x0000
        /*0044*/ 	.byte	0x00, 0xf5, 0x21, 0x00


	//----- nvinfo : EIATTR_SPARSE_MMA_MASK
	.align		4
.L_64:
        /*0048*/ 	.byte	0x03, 0x50
        /*004a*/ 	.short	0x0000


	//----- nvinfo : EIATTR_MAXREG_COUNT
	.align		4
        /*004c*/ 	.byte	0x03, 0x1b
        /*004e*/ 	.short	0x00ff


	//----- nvinfo : EIATTR_NUM_BARRIERS
	.align		4
        /*0050*/ 	.byte	0x02, 0x4c
        /*0052*/ 	.byte	0x01
	.zero		1


	//----- nvinfo : EIATTR_MERCURY_ISA_VERSION
	.align		4
        /*0054*/ 	.byte	0x03, 0x5f
        /*0056*/ 	.short	0x0101


	//----- nvinfo : EIATTR_VRC_CTA_INIT_COUNT
	.align		4
        /*0058*/ 	.byte	0x02, 0x4a
	.zero		1
	.zero		1


	//----- nvinfo : EIATTR_EXIT_INSTR_OFFSETS
	.align		4
        /*005c*/ 	.byte	0x04, 0x1c
        /*005e*/ 	.short	(.L_66 - .L_65)


	//   ....[0]....
.L_65:
        /*0060*/ 	.word	0x00000ce0


	//----- nvinfo : EIATTR_CBANK_PARAM_SIZE
	.align		4
.L_66:
        /*0064*/ 	.byte	0x03, 0x19
        /*0066*/ 	.short	0x0018


	//----- nvinfo : EIATTR_PARAM_CBANK
	.align		4
        /*0068*/ 	.byte	0x04, 0x0a
        /*006a*/ 	.short	(.L_68 - .L_67)
	.align		4
.L_67:
        /*006c*/ 	.word	index@(.nv.constant0._Z22convolutionRowTiledGPUPdS_ii)
        /*0070*/ 	.short	0x0380
        /*0072*/ 	.short	0x0018


	//----- nvinfo : EIATTR_SW_WAR
	.align		4
.L_68:
        /*0074*/ 	.byte	0x04, 0x36
        /*0076*/ 	.short	(.L_70 - .L_69)
.L_69:
        /*0078*/ 	.word	0x00000008
.L_70:


//--------------------- .nv.info._Z17convolutionRowGPUPdS_i --------------------------
	.section	.nv.info._Z17convolutionRowGPUPdS_i,"",@"SHT_CUDA_INFO"
	.sectionflags	@""
	.align	4


	//----- nvinfo : EIATTR_CUDA_API_VERSION
	.align		4
        /*0000*/ 	.byte	0x04, 0x37
        /*0002*/ 	.short	(.L_72 - .L_71)
.L_71:
        /*0004*/ 	.word	0x00000082


	//----- nvinfo : EIATTR_KPARAM_INFO
	.align		4
.L_72:
        /*0008*/ 	.byte	0x04, 0x17
        /*000a*/ 	.short	(.L_74 - .L_73)
.L_73:
        /*000c*/ 	.word	0x00000000
        /*0010*/ 	.short	0x0002
        /*0012*/ 	.short	0x0010
        /*0014*/ 	.byte	0x00, 0xf0, 0x11, 0x00


	//----- nvinfo : EIATTR_KPARAM_INFO
	.align		4
.L_74:
        /*0018*/ 	.byte	0x04, 0x17
        /*001a*/ 	.short	(.L_76 - .L_75)
.L_75:
        /*001c*/ 	.word	0x00000000
        /*0020*/ 	.short	0x0001
        /*0022*/ 	.short	0x0008
        /*0024*/ 	.byte	0x00, 0xf5, 0x21, 0x00


	//----- nvinfo : EIATTR_KPARAM_INFO
	.align		4
.L_76:
        /*0028*/ 	.byte	0x04, 0x17
        /*002a*/ 	.short	(.L_78 - .L_77)
.L_77:
        /*002c*/ 	.word	0x00000000
        /*0030*/ 	.short	0x0000
        /*0032*/ 	.short	0x0000
        /*0034*/ 	.byte	0x00, 0xf5, 0x21, 0x00


	//----- nvinfo : EIATTR_SPARSE_MMA_MASK
	.align		4
.L_78:
        /*0038*/ 	.byte	0x03, 0x50
        /*003a*/ 	.short	0x0000


	//----- nvinfo : EIATTR_MAXREG_COUNT
	.align		4
        /*003c*/ 	.byte	0x03, 0x1b
        /*003e*/ 	.short	0x00ff


	//----- nvinfo : EIATTR_MERCURY_ISA_VERSION
	.align		4
        /*0040*/ 	.byte	0x03, 0x5f
        /*0042*/ 	.short	0x0101


	//----- nvinfo : EIATTR_VRC_CTA_INIT_COUNT
	.align		4
        /*0044*/ 	.byte	0x02, 0x4a
	.zero		1
	.zero		1


	//----- nvinfo : EIATTR_EXIT_INSTR_OFFSETS
	.align		4
        /*0048*/ 	.byte	0x04, 0x1c
        /*004a*/ 	.short	(.L_80 - .L_79)


	//   ....[0]....
.L_79:
        /*004c*/ 	.word	0x00000d90


	//----- nvinfo : EIATTR_CBANK_PARAM_SIZE
	.align		4
.L_80:
        /*0050*/ 	.byte	0x03, 0x19
        /*0052*/ 	.short	0x0014


	//----- nvinfo : EIATTR_PARAM_CBANK
	.align		4
        /*0054*/ 	.byte	0x04, 0x0a
        /*0056*/ 	.short	(.L_82 - .L_81)
	.align		4
.L_81:
        /*0058*/ 	.word	index@(.nv.constant0._Z17convolutionRowGPUPdS_i)
        /*005c*/ 	.short	0x0380
        /*005e*/ 	.short	0x0014


	//----- nvinfo : EIATTR_SW_WAR
	.align		4
.L_82:
        /*0060*/ 	.byte	0x04, 0x36
        /*0062*/ 	.short	(.L_84 - .L_83)
.L_83:
        /*0064*/ 	.word	0x00000008
.L_84:


//--------------------- .nv.callgraph             --------------------------
	.section	.nv.callgraph,"",@"SHT_CUDA_CALLGRAPH"
	.align	4
	.sectionentsize	8
	.align		4
        /*0000*/ 	.word	0x00000000
	.align		4
        /*0004*/ 	.word	0xffffffff
	.align		4
        /*0008*/ 	.word	0x00000000
	.align		4
        /*000c*/ 	.word	0xfffffffe
	.align		4
        /*0010*/ 	.word	0x00000000
	.align		4
        /*0014*/ 	.word	0xfffffffd
	.align		4
        /*0018*/ 	.word	0x00000000
	.align		4
        /*001c*/ 	.word	0xfffffffc


//--------------------- .nv.constant3             --------------------------
	.section	.nv.constant3,"a",@progbits
	.align	8
.nv.constant3:
	.type		d_Filter,@object
	.size		d_Filter,(.L_0 - d_Filter)
d_Filter:
	.zero		520
.L_0:


//--------------------- .text._Z25convolutionColumnTiledGPUPdS_ii --------------------------
	.section	.text._Z25convolutionColumnTiledGPUPdS_ii,"ax",@progbits
	.align	128
        .global         _Z25convolutionColumnTiledGPUPdS_ii
        .type           _Z25convolutionColumnTiledGPUPdS_ii,@function
        .size           _Z25convolutionColumnTiledGPUPdS_ii,(.L_x_8 - _Z25convolutionColumnTiledGPUPdS_ii)
        .other          _Z25convolutionColumnTiledGPUPdS_ii,@"STO_CUDA_ENTRY STV_DEFAULT"
_Z25convolutionColumnTiledGPUPdS_ii:
.text._Z25convolutionColumnTiledGPUPdS_ii:
[----:B------:R-:W-:Y:S01]  /*0000*/  LDC R1, c[0x0][0x37c] ;  /* 0x0000df00ff017b82 */ /* 0x000fe20000000800 */
[----:B------:R-:W0:Y:S07]  /*0010*/  S2R R3, SR_TID.X ;  /* 0x0000000000037919 */ /* 0x000e2e0000002100 */
[----:B------:R-:W0:Y:S01]  /*0020*/  S2UR UR6, SR_CTAID.X ;  /* 0x00000000000679c3 */ /* 0x000e220000002500 */
[----:B------:R-:W1:Y:S01]  /*0030*/  LDCU UR10, c[0x0][0x394] ;  /* 0x00007280ff0a77ac */ /* 0x000e620008000800 */
[----:B------:R-:W2:Y:S01]  /*0040*/  S2R R0, SR_TID.Y ;  /* 0x0000000000007919 */ /* 0x000ea20000002200 */
[----:B------:R-:W3:Y:S05]  /*0050*/  LDCU.64 UR8, c[0x0][0x358] ;  /* 0x00006b00ff0877ac */ /* 0x000eea0008000a00 */
[----:B------:R-:W0:Y:S01]  /*0060*/  LDC R6, c[0x0][0x360] ;  /* 0x0000d800ff067b82 */ /* 0x000e220000000800 */
[----:B------:R-:W4:Y:S07]  /*0070*/  LDCU UR5, c[0x0][0x364] ;  /* 0x00006c80ff0577ac */ /* 0x000f2e0008000800 */
[----:B------:R-:W4:Y:S01]  /*0080*/  S2UR UR4, SR_CTAID.Y ;  /* 0x00000000000479c3 */ /* 0x000f220000002600 */
[----:B-1----:R-:W-:Y:S01]  /*0090*/  UISETP.GE.AND UP0, UPT, UR10, 0x1, UPT ;  /* 0x000000010a00788c */ /* 0x002fe2000bf06270 */
[----:B0-----:R-:W-:-:S05]  /*00a0*/  IMAD R4, R6, UR6, R3 ;  /* 0x0000000606047c24 */ /* 0x001fca000f8e0203 */
[----:B------:R-:W-:Y:S01]  /*00b0*/  IADD3 R4, PT, PT, R4, 0x20, RZ ;  /* 0x0000002004047810 */ /* 0x000fe20007ffe0ff */
[----:B----4-:R-:W-:Y:S02]  /*00c0*/  UIMAD UR4, UR4, UR5, URZ ;  /* 0x00000005040472a4 */ /* 0x010fe4000f8e02ff */
[----:B--23--:R-:W-:Y:S10]  /*00d0*/  BRA.U !UP0, `(.L_x_0) ;  /* 0x0000000108487547 */ /* 0x00cff4000b800000 */
[----:B------:R-:W0:Y:S01]  /*00e0*/  S2UR UR6, SR_CgaCtaId ;  /* 0x00000000000679c3 */ /* 0x000e220000008800 */
[----:B------:R-:W-:Y:S02]  /*00f0*/  HFMA2 R5, -RZ, RZ, 0, 0 ;  /* 0x00000000ff057431 */ /* 0x000fe400000001ff */
[----:B------:R-:W-:Y:S01]  /*0100*/  VIADD R2, R0, UR4 ;  /* 0x0000000400027c36 */ /* 0x000fe20008000000 */
[----:B------:R-:W-:Y:S01]  /*0110*/  UMOV UR5, 0x400 ;  /* 0x0000040000057882 */ /* 0x000fe20000000000 */
[----:B------:R-:W1:Y:S03]  /*0120*/  LDCU UR7, c[0x0][0x390] ;  /* 0x00007200ff0777ac */ /* 0x000e660008000800 */
[----:B------:R-:W2:Y:S01]  /*0130*/  LDC.64 R10, c[0x0][0x388] ;  /* 0x0000e200ff0a7b82 */ /* 0x000ea20000000a00 */
[----:B01----:R-:W-:-:S12]  /*0140*/  ULEA UR5, UR6, UR5, 0x18 ;  /* 0x0000000506057291 */ /* 0x003fd8000f8ec0ff */
.L_x_1:
[----:B0-----:R-:W-:-:S04]  /*0150*/  IMAD.IADD R7, R2, 0x1, R5 ;  /* 0x0000000102077824 */ /* 0x001fc800078e0205 */
[----:B------:R-:W-:-:S04]  /*0160*/  IMAD R7, R7, UR7, R4 ;  /* 0x0000000707077c24 */ /* 0x000fc8000f8e0204 */
[----:B--2---:R-:W-:-:S06]  /*0170*/  IMAD.WIDE R8, R7, 0x8, R10 ;  /* 0x0000000807087825 */ /* 0x004fcc00078e020a */
[----:B------:R-:W2:Y:S01]  /*0180*/  LDG.E.64 R8, desc[UR8][R8.64] ;  /* 0x0000000808087981 */ /* 0x000ea2000c1e1b00 */
[----:B------:R-:W-:Y:S01]  /*0190*/  IADD3 R7, PT, PT, R0, R5, RZ ;  /* 0x0000000500077210 */ /* 0x000fe20007ffe0ff */
[----:B------:R-:W-:-:S04]  /*01a0*/  IMAD.IADD R5, R6, 0x1, R5 ;  /* 0x0000000106057824 */ /* 0x000fc800078e0205 */
[----:B------:R-:W-:Y:S01]  /*01b0*/  IMAD R7, R7, R6, R3 ;  /* 0x0000000607077224 */ /* 0x000fe200078e0203 */
[----:B------:R-:W-:-:S04]  /*01c0*/  ISETP.GE.AND P0, PT, R5, UR10, PT ;  /* 0x0000000a05007c0c */ /* 0x000fc8000bf06270 */
[----:B------:R-:W-:-:S05]  /*01d0*/  LEA R7, R7, UR5, 0x3 ;  /* 0x0000000507077c11 */ /* 0x000fca000f8e18ff */
[----:B--2---:R0:W-:Y:S04]  /*01e0*/  STS.64 [R7], R8 ;  /* 0x0000000807007388 */ /* 0x0041e80000000a00 */
[----:B------:R-:W-:Y:S05]  /*01f0*/  @!P0 BRA `(.L_x_1) ;  /* 0xfffffffc00d48947 */ /* 0x000fea000383ffff */
.L_x_0:
[----:B------:R-:W1:Y:S08]  /*0200*/  S2UR UR6, SR_CgaCtaId ;  /* 0x00000000000679c3 */ /* 0x000e700000008800 */
[----:B------:R-:W-:Y:S01]  /*0210*/  BAR.SYNC.DEFER_BLOCKING 0x0 ;  /* 0x0000000000007b1d */ /* 0x000fe20000010000 */
[----:B------:R-:W-:Y:S01]  /*0220*/  IMAD R2, R6, R0, R3 ;  /* 0x0000000006027224 */ /* 0x000fe200078e0203 */
[----:B------:R-:W-:-:S04]  /*0230*/  IADD3 R20, PT, PT, R0, 0x8, RZ ;  /* 0x0000000800147810 */ /* 0x000fc80007ffe0ff */
[----:B------:R-:W-:Y:S01]  /*0240*/  UMOV UR5, 0x400 ;  /* 0x0000040000057882 */ /* 0x000fe20000000000 */
[----:B------:R-:W2:Y:S01]  /*0250*/  LDCU.64 UR10, c[0x3][0x200] ;  /* 0x00c04000ff0a77ac */ /* 0x000ea20008000a00 */
[----:B------:R-:W-:Y:S01]  /*0260*/  IMAD R20, R6, R20, R3 ;  /* 0x0000001406147224 */ /* 0x000fe200078e0203 */
[----:B------:R-:W3:Y:S01]  /*0270*/  LDCU.128 UR12, c[0x3][0x1f0] ;  /* 0x00c03e00ff0c77ac */ /* 0x000ee20008000c00 */
[----:B------:R-:W4:Y:S01]  /*0280*/  LDCU.128 UR16, c[0x3][0x1e0] ;  /* 0x00c03c00ff1077ac */ /* 0x000f220008000c00 */
[----:B-1----:R-:W-:-:S06]  /*0290*/  ULEA UR5, UR6, UR5, 0x18 ;  /* 0x0000000506057291 */ /* 0x002fcc000f8ec0ff */
[----:B------:R-:W-:Y:S02]  /*02a0*/  LEA R5, R2, UR5, 0x3 ;  /* 0x0000000502057c11 */ /* 0x000fe4000f8e18ff */
[----:B------:R-:W-:Y:S02]  /*02b0*/  IADD3 R2, PT, PT, R0, 0x4, RZ ;  /* 0x0000000400027810 */ /* 0x000fe40007ffe0ff */
[C---:B0-----:R-:W-:Y:S01]  /*02c0*/  LEA R7, R6.reuse, R5, 0x3 ;  /* 0x0000000506077211 */ /* 0x041fe200078e18ff */
[----:B------:R0:W2:Y:S02]  /*02d0*/  LDS.64 R18, [R5] ;  /* 0x0000000005127984 */ /* 0x0000a40000000a00 */
[C---:B------:R-:W-:Y:S02]  /*02e0*/  IMAD R2, R6.reuse, R2, R3 ;  /* 0x0000000206027224 */ /* 0x040fe400078e0203 */
[----:B------:R1:W3:Y:S01]  /*02f0*/  LDS.64 R12, [R7] ;  /* 0x00000000070c7984 */ /* 0x0002e20000000a00 */
[----:B------:R-:W-:-:S02]  /*0300*/  IMAD R21, R6, 0x8, R7 ;  /* 0x0000000806157824 */ /* 0x000fc400078e0207 */
[----:B------:R-:W-:Y:S02]  /*0310*/  LEA R23, R2, UR5, 0x3 ;  /* 0x0000000502177c11 */ /* 0x000fe4000f8e18ff */
[C---:B------:R-:W-:Y:S01]  /*0320*/  IMAD R14, R6.reuse, 0x8, R21 ;  /* 0x00000008060e7824 */ /* 0x040fe200078e0215 */
[----:B------:R-:W5:Y:S01]  /*0330*/  LDS.64 R16, [R21] ;  /* 0x0000000015107984 */ /* 0x000f620000000a00 */
[----:B0-----:R-:W-:-:S03]  /*0340*/  LEA R5, R6, R23, 0x3 ;  /* 0x0000001706057211 */ /* 0x001fc600078e18ff */
[----:B------:R-:W-:Y:S02]  /*0350*/  LDS.64 R10, [R23] ;  /* 0x00000000170a7984 */ /* 0x000fe40000000a00 */
[C---:B-1----:R-:W-:Y:S02]  /*0360*/  IMAD R7, R6.reuse, 0x8, R5 ;  /* 0x0000000806077824 */ /* 0x042fe400078e0205 */
[----:B------:R-:W4:Y:S02]  /*0370*/  LDS.64 R14, [R14] ;  /* 0x000000000e0e7984 */ /* 0x000f240000000a00 */
[----:B------:R-:W-:Y:S02]  /*0380*/  IMAD R2, R6, 0x8, R7 ;  /* 0x0000000806027824 */ /* 0x000fe400078e0207 */
[----:B------:R0:W1:Y:S02]  /*0390*/  LDS.64 R8, [R5] ;  /* 0x0000000005087984 */ /* 0x0000640000000a00 */
[----:B0-----:R-:W-:-:S02]  /*03a0*/  LEA R5, R20, UR5, 0x3 ;  /* 0x0000000514057c11 */ /* 0x001fc4000f8e18ff */
[----:B------:R-:W-:Y:S02]  /*03b0*/  IADD3 R20, PT, PT, R0, 0xc, RZ ;  /* 0x0000000c00147810 */ /* 0x000fe40007ffe0ff */
[----:B------:R-:W-:-:S03]  /*03c0*/  LEA R21, R6, R5, 0x3 ;  /* 0x0000000506157211 */ /* 0x000fc600078e18ff */
[----:B------:R-:W-:Y:S01]  /*03d0*/  IMAD R20, R6, R20, R3 ;  /* 0x0000001406147224 */ /* 0x000fe200078e0203 */
[----:B--2---:R-:W-:-:S08]  /*03e0*/  DFMA R18, R18, UR10, RZ ;  /* 0x0000000a12127c2b */ /* 0x004fd000080000ff */
[----:B---3--:R-:W-:Y:S01]  /*03f0*/  DFMA R18, R12, UR14, R18 ;  /* 0x0000000e0c127c2b */ /* 0x008fe20008000012 */
[----:B------:R0:W2:Y:S07]  /*0400*/  LDS.64 R12, [R7] ;  /* 0x00000000070c7984 */ /* 0x0000ae0000000a00 */
[----:B-----5:R-:W-:Y:S01]  /*0410*/  DFMA R18, R16, UR12, R18 ;  /* 0x0000000c10127c2b */ /* 0x020fe20008000012 */
[----:B------:R-:W1:Y:S01]  /*0420*/  LDCU.128 UR12, c[0x3][0x1d0] ;  /* 0x00c03a00ff0c77ac */ /* 0x000e620008000c00 */
[----:B------:R3:W5:Y:S01]  /*0430*/  LDS.64 R16, [R2] ;  /* 0x0000000002107984 */ /* 0x0007620000000a00 */
[----:B0-----:R-:W-:-:S05]  /*0440*/  IMAD R7, R6, 0x8, R21 ;  /* 0x0000000806077824 */ /* 0x001fca00078e0215 */
[----:B----4-:R-:W-:Y:S01]  /*0450*/  DFMA R18, R14, UR18, R18 ;  /* 0x000000120e127c2b */ /* 0x010fe20008000012 */
[----:B------:R0:W4:Y:S01]  /*0460*/  LDS.64 R14, [R5] ;  /* 0x00000000050e7984 */ /* 0x0001220000000a00 */
[----:B---3--:R-:W-:-:S06]  /*0470*/  IMAD R2, R6, 0x8, R7 ;  /* 0x0000000806027824 */ /* 0x008fcc00078e0207 */
[----:B------:R-:W-:Y:S01]  /*0480*/  DFMA R18, R10, UR16, R18 ;  /* 0x000000100a127c2b */ /* 0x000fe20008000012 */
[----:B------:R-:W5:Y:S01]  /*0490*/  LDCU.128 UR16, c[0x3][0x1c0] ;  /* 0x00c03800ff1077ac */ /* 0x000f620008000c00 */
[----:B------:R3:W4:Y:S01]  /*04a0*/  LDS.64 R10, [R21] ;  /* 0x00000000150a7984 */ /* 0x0007220000000a00 */
[----:B0-----:R-:W-:Y:S02]  /*04b0*/  LEA R5, R20, UR5, 0x3 ;  /* 0x0000000514057c11 */ /* 0x001fe4000f8e18ff */
[----:B------:R-:W-:-:S03]  /*04c0*/  IADD3 R20, PT, PT, R0, 0x10, RZ ;  /* 0x0000001000147810 */ /* 0x000fc60007ffe0ff */
[----:B-1----:R-:W-:Y:S01]  /*04d0*/  DFMA R18, R8, UR14, R18 ;  /* 0x0000000e08127c2b */ /* 0x002fe20008000012 */
[----:B------:R0:W1:Y:S01]  /*04e0*/  LDS.64 R8, [R7] ;  /* 0x0000000007087984 */ /* 0x0000620000000a00 */
[C---:B---3--:R-:W-:Y:S01]  /*04f0*/  LEA R21, R6.reuse, R5, 0x3 ;  /* 0x0000000506157211 */ /* 0x048fe200078e18ff */
[----:B------:R-:W-:-:S05]  /*0500*/  IMAD R20, R6, R20, R3 ;  /* 0x0000001406147224 */ /* 0x000fca00078e0203 */
[----:B--2---:R-:W-:Y:S01]  /*0510*/  DFMA R18, R12, UR12, R18 ;  /* 0x0000000c0c127c2b */ /* 0x004fe20008000012 */
[----:B------:R-:W2:Y:S01]  /*0520*/  LDCU.128 UR12, c[0x3][0x1b0] ;  /* 0x00c03600ff0c77ac */ /* 0x000ea20008000c00 */
[----:B------:R3:W1:Y:S01]  /*0530*/  LDS.64 R12, [R2] ;  /* 0x00000000020c7984 */ /* 0x0006620000000a00 */
[----:B0-----:R-:W-:-:S05]  /*0540*/  IMAD R7, R6, 0x8, R21 ;  /* 0x0000000806077824 */ /* 0x001fca00078e0215 */
[----:B-----5:R-:W-:Y:S01]  /*0550*/  DFMA R18, R16, UR18, R18 ;  /* 0x0000001210127c2b */ /* 0x020fe20008000012 */
[----:B------:R0:W5:Y:S01]  /*0560*/  LDS.64 R16, [R5] ;  /* 0x0000000005107984 */ /* 0x0001620000000a00 */
[----:B---3--:R-:W-:-:S06]  /*0570*/  IMAD R2, R6, 0x8, R7 ;  /* 0x0000000806027824 */ /* 0x008fcc00078e0207 */
[----:B----4-:R-:W-:Y:S01]  /*0580*/  DFMA R18, R14, UR16, R18 ;  /* 0x000000100e127c2b */ /* 0x010fe20008000012 */
[----:B------:R-:W3:Y:S01]  /*0590*/  LDCU.128 UR16, c[0x3][0x1a0] ;  /* 0x00c03400ff1077ac */ /* 0x000ee20008000c00 */
[----:B------:R4:W5:Y:S01]  /*05a0*/  LDS.64 R14, [R21] ;  /* 0x00000000150e7984 */ /* 0x0009620000000a00 */
[----:B0-----:R-:W-:Y:S02]  /*05b0*/  LEA R5, R20, UR5, 0x3 ;  /* 0x0000000514057c11 */ /* 0x001fe4000f8e18ff */
[----:B------:R-:W-:-:S03]  /*05c0*/  IADD3 R20, PT, PT, R0, 0x14, RZ ;  /* 0x0000001400147810 */ /* 0x000fc60007ffe0ff */
[----:B--2---:R-:W-:Y:S01]  /*05d0*/  DFMA R18, R10, UR14, R18 ;  /* 0x0000000e0a127c2b */ /* 0x004fe20008000012 */
[----:B------:R0:W2:Y:S01]  /*05e0*/  LDS.64 R10, [R7] ;  /* 0x00000000070a7984 */ /* 0x0000a20000000a00 */
[C---:B----4-:R-:W-:Y:S01]  /*05f0*/  LEA R21, R6.reuse, R5, 0x3 ;  /* 0x0000000506157211 */ /* 0x050fe200078e18ff */
[----:B------:R-:W-:-:S05]  /*0600*/  IMAD R20, R6, R20, R3 ;  /* 0x0000001406147224 */ /* 0x000fca00078e0203 */
[----:B-1----:R-:W-:Y:S01]  /*0610*/  DFMA R18, R8, UR12, R18 ;  /* 0x0000000c08127c2b */ /* 0x002fe20008000012 */
[----:B------:R-:W1:Y:S01]  /*0620*/  LDCU.128 UR12, c[0x3][0x190] ;  /* 0x00c03200ff0c77ac */ /* 0x000e620008000c00 */
[----:B------:R4:W2:Y:S01]  /*0630*/  LDS.64 R8, [R2] ;  /* 0x0000000002087984 */ /* 0x0008a20000000a00 */
[----:B0-----:R-:W-:-:S05]  /*0640*/  IMAD R7, R6, 0x8, R21 ;  /* 0x0000000806077824 */ /* 0x001fca00078e0215 */
[----:B---3--:R-:W-:Y:S01]  /*0650*/  DFMA R18, R12, UR18, R18 ;  /* 0x000000120c127c2b */ /* 0x008fe20008000012 */
[----:B----4-:R-:W-:Y:S01]  /*0660*/  IMAD R2, R6, 0x8, R7 ;  /* 0x0000000806027824 */ /* 0x010fe200078e0207 */
[----:B------:R0:W3:Y:S06]  /*0670*/  LDS.64 R12, [R5] ;  /* 0x00000000050c7984 */ /* 0x0000ec0000000a00 */
[----:B-----5:R-:W-:Y:S01]  /*0680*/  DFMA R18, R16, UR16, R18 ;  /* 0x0000001010127c2b */ /* 0x020fe20008000012 */
[----:B------:R-:W4:Y:S01]  /*0690*/  LDCU.128 UR16, c[0x3][0x180] ;  /* 0x00c03000ff1077ac */ /* 0x000f220008000c00 */
[----:B------:R5:W3:Y:S01]  /*06a0*/  LDS.64 R16, [R21] ;  /* 0x0000000015107984 */ /* 0x000ae20000000a00 */
[----:B0-----:R-:W-:-:S02]  /*06b0*/  LEA R5, R20, UR5, 0x3 ;  /* 0x0000000514057c11 */ /* 0x001fc4000f8e18ff */
[----:B------:R-:W-:-:S03]  /*06c0*/  IADD3 R20, PT, PT, R0, 0x18, RZ ;  /* 0x0000001800147810 */ /* 0x000fc60007ffe0ff */
[----:B-1----:R-:W-:Y:S01]  /*06d0*/  DFMA R18, R14, UR14, R18 ;  /* 0x0000000e0e127c2b */ /* 0x002fe20008000012 */
[----:B------:R0:W1:Y:S01]  /*06e0*/  LDS.64 R14, [R7] ;  /* 0x00000000070e7984 */ /* 0x0000620000000a00 */
[C---:B-----5:R-:W-:Y:S01]  /*06f0*/  LEA R21, R6.reuse, R5, 0x3 ;  /* 0x0000000506157211 */ /* 0x060fe200078e18ff */
[----:B------:R-:W-:-:S05]  /*0700*/  IMAD R20, R6, R20, R3 ;  /* 0x0000001406147224 */ /* 0x000fca00078e0203 */
[----:B--2---:R-:W-:Y:S01]  /*0710*/  DFMA R18, R10, UR12, R18 ;  /* 0x0000000c0a127c2b */ /* 0x004fe20008000012 */
[----:B------:R-:W2:Y:S01]  /*0720*/  LDCU.128 UR12, c[0x3][0x170] ;  /* 0x00c02e00ff0c77ac */ /* 0x000ea20008000c00 */
[----:B------:R5:W1:Y:S01]  /*0730*/  LDS.64 R10, [R2] ;  /* 0x00000000020a7984 */ /* 0x000a620000000a00 */
[----:B0-----:R-:W-:-:S05]  /*0740*/  IMAD R7, R6, 0x8, R21 ;  /* 0x0000000806077824 */ /* 0x001fca00078e0215 */
[----:B----4-:R-:W-:Y:S01]  /*0750*/  DFMA R18, R8, UR18, R18 ;  /* 0x0000001208127c2b */ /* 0x010fe20008000012 */
[----:B------:R0:W4:Y:S01]  /*0760*/  LDS.64 R8, [R5] ;  /* 0x0000000005087984 */ /* 0x0001220000000a00 */
[----:B-----5:R-:W-:-:S06]  /*0770*/  IMAD R2, R6, 0x8, R7 ;  /* 0x0000000806027824 */ /* 0x020fcc00078e0207 */
[----:B---3--:R-:W-:Y:S01]  /*0780*/  DFMA R18, R12, UR16, R18 ;  /* 0x000000100c127c2b */ /* 0x008fe20008000012 */
[----:B------:R-:W3:Y:S01]  /*0790*/  LDCU.128 UR16, c[0x3][0x160] ;  /* 0x00c02c00ff1077ac */ /* 0x000ee20008000c00 */
[----:B------:R5:W4:Y:S01]  /*07a0*/  LDS.64 R12, [R21] ;  /* 0x00000000150c7984 */ /* 0x000b220000000a00 */
[----:B0-----:R-:W-:Y:S02]  /*07b0*/  LEA R5, R20, UR5, 0x3 ;  /* 0x0000000514057c11 */ /* 0x001fe4000f8e18ff */
[----:B------:R-:W-:-:S03]  /*07c0*/  IADD3 R20, PT, PT, R0, 0x1c, RZ ;  /* 0x0000001c00147810 */ /* 0x000fc60007ffe0ff */
[----:B--2---:R-:W-:Y:S01]  /*07d0*/  DFMA R18, R16, UR14, R18 ;  /* 0x0000000e10127c2b */ /* 0x004fe20008000012 */
[----:B------:R0:W2:Y:S01]  /*07e0*/  LDS.64 R16, [R7] ;  /* 0x0000000007107984 */ /* 0x0000a20000000a00 */
[C---:B-----5:R-:W-:Y:S01]  /*07f0*/  LEA R21, R6.reuse, R5, 0x3 ;  /* 0x0000000506157211 */ /* 0x060fe200078e18ff */
[----:B------:R-:W-:-:S05]  /*0800*/  IMAD R20, R6, R20, R3 ;  /* 0x0000001406147224 */ /* 0x000fca00078e0203 */
[----:B-1----:R-:W-:Y:S01]  /*0810*/  DFMA R18, R14, UR12, R18 ;  /* 0x0000000c0e127c2b */ /* 0x002fe20008000012 */
[----:B------:R-:W1:Y:S01]  /*0820*/  LDCU.128 UR12, c[0x3][0x150] ;  /* 0x00c02a00ff0c77ac */ /* 0x000e620008000c00 */
[----:B------:R5:W2:Y:S01]  /*0830*/  LDS.64 R14, [R2] ;  /* 0x00000000020e7984 */ /* 0x000aa20000000a00 */
[----:B0-----:R-:W-:-:S05]  /*0840*/  IMAD R7, R6, 0x8, R21 ;  /* 0x0000000806077824 */ /* 0x001fca00078e0215 */
[----:B---3--:R-:W-:Y:S01]  /*0850*/  DFMA R18, R10, UR18, R18 ;  /* 0x000000120a127c2b */ /* 0x008fe20008000012 */
[----:B------:R0:W3:Y:S01]  /*0860*/  LDS.64 R10, [R5] ;  /* 0x00000000050a7984 */ /* 0x0000e20000000a00 */
[----:B-----5:R-:W-:-:S06]  /*0870*/  IMAD R2, R6, 0x8, R7 ;  /* 0x0000000806027824 */ /* 0x020fcc00078e0207 */
[----:B----4-:R-:W-:Y:S01]  /*0880*/  DFMA R18, R8, UR16, R18 ;  /* 0x0000001008127c2b */ /* 0x010fe20008000012 */
[----:B------:R-:W4:Y:S01]  /*0890*/  LDCU.128 UR16, c[0x3][0x140] ;  /* 0x00c02800ff1077ac */ /* 0x000f220008000c00 */
[----:B------:R-:W5:Y:S01]  /*08a0*/  LDS.64 R8, [R21] ;  /* 0x0000000015087984 */ /* 0x000f620000000a00 */
[----:B0-----:R-:W-:-:S04]  /*08b0*/  LEA R5, R20, UR5, 0x3 ;  /* 0x0000000514057c11 */ /* 0x001fc8000f8e18ff */
[----:B------:R-:W-:Y:S01]  /*08c0*/  LEA R25, R6, R5, 0x3 ;  /* 0x0000000506197211 */ /* 0x000fe200078e18ff */
[----:B------:R-:W-:Y:S01]  /*08d0*/  LDS.64 R20, [R5] ;  /* 0x0000000005147984 */ /* 0x000fe20000000a00 */
[----:B-1----:R-:W-:-:S03]  /*08e0*/  DFMA R12, R12, UR14, R18 ;  /* 0x0000000e0c0c7c2b */ /* 0x002fc60008000012 */
[----:B------:R0:W1:Y:S04]  /*08f0*/  LDS.64 R18, [R7] ;  /* 0x0000000007127984 */ /* 0x0000680000000a00 */
[----:B------:R-:W-:Y:S01]  /*0900*/  LDS.64 R22, [R25] ;  /* 0x0000000019167984 */ /* 0x000fe20000000a00 */
[----:B--2---:R-:W-:Y:S01]  /*0910*/  DFMA R12, R16, UR12, R12 ;  /* 0x0000000c100c7c2b */ /* 0x004fe2000800000c */
[----:B------:R-:W5:Y:S02]  /*0920*/  LDCU.128 UR12, c[0x3][0x130] ;  /* 0x00c02600ff0c77ac */ /* 0x000f640008000c00 */
[----:B------:R2:W1:Y:S01]  /*0930*/  LDS.64 R16, [R2] ;  /* 0x0000000002107984 */ /* 0x0004620000000a00 */
[----:B0-----:R-:W-:-:S04]  /*0940*/  IMAD R7, R6, 0x8, R25 ;  /* 0x0000000806077824 */ /* 0x001fc800078e0219 */
[----:B----4-:R-:W-:Y:S01]  /*0950*/  DFMA R12, R14, UR18, R12 ;  /* 0x000000120e0c7c2b */ /* 0x010fe2000800000c */
[----:B--2---:R-:W-:Y:S01]  /*0960*/  IADD3 R2, PT, PT, R0, 0x20, RZ ;  /* 0x0000002000027810 */ /* 0x004fe20007ffe0ff */
[----:B------:R-:W-:-:S06]  /*0970*/  IMAD R14, R6, 0x8, R7 ;  /* 0x00000008060e7824 */ /* 0x000fcc00078e0207 */
[----:B---3--:R-:W-:Y:S01]  /*0980*/  DFMA R10, R10, UR16, R12 ;  /* 0x000000100a0a7c2b */ /* 0x008fe2000800000c */
[----:B------:R-:W0:Y:S01]  /*0990*/  LDCU.128 UR16, c[0x3][0x120] ;  /* 0x00c02400ff1077ac */ /* 0x000e220008000c00 */
[----:B------:R2:W3:Y:S04]  /*09a0*/  LDS.64 R12, [R7] ;  /* 0x00000000070c7984 */ /* 0x0004e80000000a00 */
[----:B------:R-:W4:Y:S02]  /*09b0*/  LDS.64 R14, [R14] ;  /* 0x000000000e0e7984 */ /* 0x000f240000000a00 */
[----:B-----5:R-:W-:Y:S01]  /*09c0*/  DFMA R8, R8, UR14, R10 ;  /* 0x0000000e08087c2b */ /* 0x020fe2000800000a */
[----:B------:R-:W-:-:S05]  /*09d0*/  IMAD R10, R2, R6, R3 ;  /* 0x00000006020a7224 */ /* 0x000fca00078e0203 */
[----:B------:R-:W-:Y:S02]  /*09e0*/  LEA R5, R10, UR5, 0x3 ;  /* 0x000000050a057c11 */ /* 0x000fe4000f8e18ff */
[----:B-1----:R-:W-:Y:S01]  /*09f0*/  DFMA R8, R18, UR12, R8 ;  /* 0x0000000c12087c2b */ /* 0x002fe20008000008 */
[----:B------:R-:W1:Y:S02]  /*0a00*/  LDCU.128 UR12, c[0x3][0x110] ;  /* 0x00c02200ff0c77ac */ /* 0x000e640008000c00 */
[----:B------:R5:W4:Y:S01]  /*0a10*/  LDS.64 R10, [R5] ;  /* 0x00000000050a7984 */ /* 0x000b220000000a00 */
[----:B------:R-:W-:Y:S02]  /*0a20*/  LEA R25, R6, R5, 0x3 ;  /* 0x0000000506197211 */ /* 0x000fe400078e18ff */
[----:B------:R-:W-:Y:S02]  /*0a30*/  IADD3 R19, PT, PT, R0, 0x24, RZ ;  /* 0x0000002400137810 */ /* 0x000fe40007ffe0ff */
[----:B0-----:R-:W-:Y:S01]  /*0a40*/  DFMA R8, R16, UR18, R8 ;  /* 0x0000001210087c2b */ /* 0x001fe20008000008 */
[----:B--2---:R-:W-:-:S04]  /*0a50*/  IMAD R7, R6, 0x8, R25 ;  /* 0x0000000806077824 */ /* 0x004fc800078e0219 */
[C---:B------:R-:W-:Y:S01]  /*0a60*/  IMAD R18, R6.reuse, 0x8, R7 ;  /* 0x0000000806127824 */ /* 0x040fe200078e0207 */
[----:B------:R0:W-:Y:S02]  /*0a70*/  LDS.64 R16, [R7] ;  /* 0x0000000007107984 */ /* 0x0001e40000000a00 */
[----:B------:R-:W-:Y:S01]  /*0a80*/  DFMA R20, R20, UR16, R8 ;  /* 0x0000001014147c2b */ /* 0x000fe20008000008 */
[----:B------:R-:W4:Y:S01]  /*0a90*/  LDCU.128 UR16, c[0x3][0x100] ;  /* 0x00c02000ff1077ac */ /* 0x000f220008000c00 */
[----:B------:R-:W2:Y:S06]  /*0aa0*/  LDS.64 R8, [R25] ;  /* 0x0000000019087984 */ /* 0x000eac0000000a00 */
[----:B-1----:R-:W-:Y:S01]  /*0ab0*/  DFMA R22, R22, UR14, R20 ;  /* 0x0000000e16167c2b */ /* 0x002fe20008000014 */
[----:B------:R-:W-:-:S02]  /*0ac0*/  IMAD R20, R6, R19, R3 ;  /* 0x0000001306147224 */ /* 0x000fc400078e0203 */
[----:B------:R-:W1:Y:S03]  /*0ad0*/  LDS.64 R18, [R18] ;  /* 0x0000000012127984 */ /* 0x000e660000000a00 */
[----:B-----5:R-:W-:Y:S02]  /*0ae0*/  LEA R5, R20, UR5, 0x3 ;  /* 0x0000000514057c11 */ /* 0x020fe4000f8e18ff */
[----:B---3--:R-:W-:Y:S01]  /*0af0*/  DFMA R12, R12, UR12, R22 ;  /* 0x0000000c0c0c7c2b */ /* 0x008fe20008000016 */
[----:B------:R-:W2:Y:S01]  /*0b00*/  LDCU.128 UR12, c[0x3][0xf0] ;  /* 0x00c01e00ff0c77ac */ /* 0x000ea20008000c00 */
[----:B------:R-:W-:Y:S02]  /*0b10*/  IADD3 R22, PT, PT, R0, 0x28, RZ ;  /* 0x0000002800167810 */ /* 0x000fe40007ffe0ff */
[----:B------:R-:W-:-:S03]  /*0b20*/  LEA R21, R6, R5, 0x3 ;  /* 0x0000000506157211 */ /* 0x000fc600078e18ff */
[C---:B------:R-:W-:Y:S01]  /*0b30*/  IMAD R22, R6.reuse, R22, R3 ;  /* 0x0000001606167224 */ /* 0x040fe200078e0203 */
[----:B----4-:R-:W-:Y:S01]  /*0b40*/  DFMA R14, R14, UR18, R12 ;  /* 0x000000120e0e7c2b */ /* 0x010fe2000800000c */
[C---:B0-----:R-:W-:Y:S01]  /*0b50*/  IMAD R7, R6.reuse, 0x8, R21 ;  /* 0x0000000806077824 */ /* 0x041fe200078e0215 */
[----:B------:R0:W3:Y:S03]  /*0b60*/  LDS.64 R12, [R5] ;  /* 0x00000000050c7984 */ /* 0x0000e60000000a00 */
[----:B------:R-:W-:-:S03]  /*0b70*/  IMAD R20, R6, 0x8, R7 ;  /* 0x0000000806147824 */ /* 0x000fc600078e0207 */
[----:B------:R-:W-:Y:S01]  /*0b80*/  DFMA R14, R10, UR16, R14 ;  /* 0x000000100a0e7c2b */ /* 0x000fe2000800000e */
[----:B------:R-:W1:Y:S01]  /*0b90*/  LDCU.128 UR16, c[0x3][0xe0] ;  /* 0x00c01c00ff1077ac */ /* 0x000e620008000c00 */
[----:B------:R4:W5:Y:S01]  /*0ba0*/  LDS.64 R10, [R21] ;  /* 0x00000000150a7984 */ /* 0x0009620000000a00 */
[----:B0-----:R-:W-:Y:S02]  /*0bb0*/  LEA R5, R22, UR5, 0x3 ;  /* 0x0000000516057c11 */ /* 0x001fe4000f8e18ff */
[----:B------:R-:W-:-:S03]  /*0bc0*/  IADD3 R22, PT, PT, R0, 0x2c, RZ ;  /* 0x0000002c00167810 */ /* 0x000fc60007ffe0ff */
[----:B--2---:R-:W-:Y:S01]  /*0bd0*/  DFMA R14, R8, UR14, R14 ;  /* 0x0000000e080e7c2b */ /* 0x004fe2000800000e */
[C---:B----4-:R-:W-:Y:S01]  /*0be0*/  LEA R21, R6.reuse, R5, 0x3 ;  /* 0x0000000506157211 */ /* 0x050fe200078e18ff */
[----:B------:R0:W2:Y:S01]  /*0bf0*/  LDS.64 R8, [R7] ;  /* 0x0000000007087984 */ /* 0x0000a20000000a00 */
[----:B------:R-:W-:-:S05]  /*0c00*/  IMAD R22, R6, R22, R3 ;  /* 0x0000001606167224 */ /* 0x000fca00078e0203 */
[----:B------:R-:W-:Y:S01]  /*0c10*/  DFMA R16, R16, UR12, R14 ;  /* 0x0000000c10107c2b */ /* 0x000fe2000800000e */
[----:B------:R-:W5:Y:S01]  /*0c20*/  LDCU.128 UR12, c[0x3][0xd0] ;  /* 0x00c01a00ff0c77ac */ /* 0x000f620008000c00 */
[----:B------:R4:W2:Y:S01]  /*0c30*/  LDS.64 R14, [R20] ;  /* 0x00000000140e7984 */ /* 0x0008a20000000a00 */
[----:B0-----:R-:W-:-:S05]  /*0c40*/  IMAD R7, R6, 0x8, R21 ;  /* 0x0000000806077824 */ /* 0x001fca00078e0215 */
[----:B-1----:R-:W-:Y:S02]  /*0c50*/  DFMA R18, R18, UR18, R16 ;  /* 0x0000001212127c2b */ /* 0x002fe40008000010 */
[----:B------:R0:W1:Y:S01]  /*0c60*/  LDS.64 R16, [R5] ;  /* 0x0000000005107984 */ /* 0x0000620000000a00 */
[----:B----4-:R-:W-:-:S05]  /*0c70*/  IMAD R20, R6, 0x8, R7 ;  /* 0x0000000806147824 */ /* 0x010fca00078e0207 */
[----:B---3--:R-:W-:Y:S01]  /*0c80*/  DFMA R18, R12, UR16, R18 ;  /* 0x000000100c127c2b */ /* 0x008fe20008000012 */
[----:B------:R-:W3:Y:S01]  /*0c90*/  LDCU.128 UR16, c[0x3][0xc0] ;  /* 0x00c01800ff1077ac */ /* 0x000ee20008000c00 */
[----:B------:R4:W1:Y:S01]  /*0ca0*/  LDS.64 R12, [R21] ;  /* 0x00000000150c7984 */ /* 0x0008620000000a00 */
[----:B0-----:R-:W-:Y:S02]  /*0cb0*/  LEA R5, R22, UR5, 0x3 ;  /* 0x0000000516057c11 */ /* 0x001fe4000f8e18ff */
[----:B------:R-:W-:-:S03]  /*0cc0*/  IADD3 R22, PT, PT, R0, 0x30, RZ ;  /* 0x0000003000167810 */ /* 0x000fc60007ffe0ff */
[----:B-----5:R-:W-:Y:S01]  /*0cd0*/  DFMA R18, R10, UR14, R18 ;  /* 0x0000000e0a127c2b */ /* 0x020fe20008000012 */
[----:B------:R0:W5:Y:S01]  /*0ce0*/  LDS.64 R10, [R7] ;  /* 0x00000000070a7984 */ /* 0x0001620000000a00 */
[C---:B----4-:R-:W-:Y:S01]  /*0cf0*/  LEA R21, R6.reuse, R5, 0x3 ;  /* 0x0000000506157211 */ /* 0x050fe200078e18ff */
[----:B------:R-:W-:-:S05]  /*0d00*/  IMAD R22, R6, R22, R3 ;  /* 0x0000001606167224 */ /* 0x000fca00078e0203 */
[----:B--2---:R-:W-:Y:S01]  /*0d10*/  DFMA R18, R8, UR12, R18 ;  /* 0x0000000c08127c2b */ /* 0x004fe20008000012 */
[----:B------:R-:W2:Y:S01]  /*0d20*/  LDCU.128 UR12, c[0x3][0xb0] ;  /* 0x00c01600ff0c77ac */ /* 0x000ea20008000c00 */
[----:B------:R4:W5:Y:S01]  /*0d30*/  LDS.64 R8, [R20] ;  /* 0x0000000014087984 */ /* 0x0009620000000a00 */
[----:B0-----:R-:W-:-:S05]  /*0d40*/  IMAD R7, R6, 0x8, R21 ;  /* 0x0000000806077824 */ /* 0x001fca00078e0215 */
[----:B---3--:R-:W-:Y:S02]  /*0d50*/  DFMA R14, R14, UR18, R18 ;  /* 0x000000120e0e7c2b */ /* 0x008fe40008000012 */
[----:B------:R0:W3:Y:S01]  /*0d60*/  LDS.64 R18, [R5] ;  /* 0x0000000005127984 */ /* 0x0000e20000000a00 */
[----:B----4-:R-:W-:-:S05]  /*0d70*/  IMAD R20, R6, 0x8, R7 ;  /* 0x0000000806147824 */ /* 0x010fca00078e0207 */
[----:B-1----:R-:W-:Y:S01]  /*0d80*/  DFMA R16, R16, UR16, R14 ;  /* 0x0000001010107c2b */ /* 0x002fe2000800000e */
[----:B------:R-:W1:Y:S01]  /*0d90*/  LDCU.128 UR16, c[0x3][0xa0] ;  /* 0x00c01400ff1077ac */ /* 0x000e620008000c00 */
[----:B------:R4:W3:Y:S01]  /*0da0*/  LDS.64 R14, [R21] ;  /* 0x00000000150e7984 */ /* 0x0008e20000000a00 */
[----:B0-----:R-:W-:Y:S02]  /*0db0*/  LEA R5, R22, UR5, 0x3 ;  /* 0x0000000516057c11 */ /* 0x001fe4000f8e18ff */
[----:B------:R-:W-:-:S03]  /*0dc0*/  IADD3 R22, PT, PT, R0, 0x34, RZ ;  /* 0x0000003400167810 */ /* 0x000fc60007ffe0ff */
[----:B--2---:R-:W-:Y:S01]  /*0dd0*/  DFMA R16, R12, UR14, R16 ;  /* 0x0000000e0c107c2b */ /* 0x004fe20008000010 */
[----:B------:R0:W2:Y:S01]  /*0de0*/  LDS.64 R12, [R7] ;  /* 0x00000000070c7984 */ /* 0x0000a20000000a00 */
[C---:B----4-:R-:W-:Y:S01]  /*0df0*/  LEA R21, R6.reuse, R5, 0x3 ;  /* 0x0000000506157211 */ /* 0x050fe200078e18ff */
[----:B------:R-:W-:-:S05]  /*0e00*/  IMAD R22, R6, R22, R3 ;  /* 0x0000001606167224 */ /* 0x000fca00078e0203 */
[----:B-----5:R-:W-:Y:S01]  /*0e10*/  DFMA R10, R10, UR12, R16 ;  /* 0x0000000c0a0a7c2b */ /* 0x020fe20008000010 */
[----:B------:R-:W4:Y:S01]  /*0e20*/  LDCU.128 UR12, c[0x3][0x90] ;  /* 0x00c01200ff0c77ac */ /* 0x000f220008000c00 */
[----:B------:R5:W2:Y:S01]  /*0e30*/  LDS.64 R16, [R20] ;  /* 0x0000000014107984 */ /* 0x000aa20000000a00 */
[----:B0-----:R-:W-:-:S05]  /*0e40*/  IMAD R7, R6, 0x8, R21 ;  /* 0x0000000806077824 */ /* 0x001fca00078e0215 */
[----:B-1----:R-:W-:Y:S01]  /*0e50*/  DFMA R8, R8, UR18, R10 ;  /* 0x0000001208087c2b */ /* 0x002fe2000800000a */
[----:B-----5:R-:W-:Y:S01]  /*0e60*/  IMAD R20, R6, 0x8, R7 ;  /* 0x0000000806147824 */ /* 0x020fe200078e0207 */
[----:B------:R0:W1:Y:S06]  /*0e70*/  LDS.64 R10, [R5] ;  /* 0x00000000050a7984 */ /* 0x00006c0000000a00 */
[----:B---3--:R-:W-:Y:S01]  /*0e80*/  DFMA R18, R18, UR16, R8 ;  /* 0x0000001012127c2b */ /* 0x008fe20008000008 */
[----:B------:R-:W3:Y:S01]  /*0e90*/  LDCU.128 UR16, c[0x3][0x80] ;  /* 0x00c01000ff1077ac */ /* 0x000ee20008000c00 */
[----:B------:R5:W1:Y:S01]  /*0ea0*/  LDS.64 R8, [R21] ;  /* 0x0000000015087984 */ /* 0x000a620000000a00 */
[----:B0-----:R-:W-:-:S05]  /*0eb0*/  LEA R5, R22, UR5, 0x3 ;  /* 0x0000000516057c11 */ /* 0x001fca000f8e18ff */
[----:B----4-:R-:W-:Y:S01]  /*0ec0*/  DFMA R18, R14, UR14, R18 ;  /* 0x0000000e0e127c2b */ /* 0x010fe20008000012 */
[----:B------:R0:W4:Y:S01]  /*0ed0*/  LDS.64 R14, [R7] ;  /* 0x00000000070e7984 */ /* 0x0001220000000a00 */
[----:B-----5:R-:W-:-:S06]  /*0ee0*/  LEA R21, R6, R5, 0x3 ;  /* 0x0000000506157211 */ /* 0x020fcc00078e18ff */
[----:B--2---:R-:W-:Y:S01]  /*0ef0*/  DFMA R12, R12, UR12, R18 ;  /* 0x0000000c0c0c7c2b */ /* 0x004fe20008000012 */
[----:B------:R-:W2:Y:S01]  /*0f00*/  LDCU.128 UR12, c[0x3][0x70] ;  /* 0x00c00e00ff0c77ac */ /* 0x000ea20008000c00 */
[----:B------:R5:W4:Y:S01]  /*0f10*/  LDS.64 R18, [R20] ;  /* 0x0000000014127984 */ /* 0x000b220000000a00 */
[----:B0-----:R-:W-:-:S05]  /*0f20*/  IMAD R7, R6, 0x8, R21 ;  /* 0x0000000806077824 */ /* 0x001fca00078e0215 */
[----:B---3--:R-:W-:Y:S01]  /*0f30*/  DFMA R16, R16, UR18, R12 ;  /* 0x0000001210107c2b */ /* 0x008fe2000800000c */
[----:B------:R-:W-:Y:S01]  /*0f40*/  LEA R22, R6, R7, 0x3 ;  /* 0x0000000706167211 */ /* 0x000fe200078e18ff */
[----:B------:R0:W3:Y:S01]  /*0f50*/  LDS.64 R12, [R5] ;  /* 0x00000000050c7984 */ /* 0x0000e20000000a00 */
[----:B-----5:R-:W-:-:S05]  /*0f60*/  IADD3 R20, PT, PT, R0, 0x38, RZ ;  /* 0x0000003800147810 */ /* 0x020fca0007ffe0ff */
[----:B------:R-:W-:Y:S01]  /*0f70*/  IMAD R20, R6, R20, R3 ;  /* 0x0000001406147224 */ /* 0x000fe200078e0203 */
[----:B-1----:R-:W-:Y:S01]  /*0f80*/  DFMA R16, R10, UR16, R16 ;  /* 0x000000100a107c2b */ /* 0x002fe20008000010 */
[----:B------:R-:W1:Y:S01]  /*0f90*/  LDCU.128 UR16, c[0x3][0x60] ;  /* 0x00c00c00ff1077ac */ /* 0x000e620008000c00 */
[----:B------:R-:W5:Y:S02]  /*0fa0*/  LDS.64 R10, [R21] ;  /* 0x00000000150a7984 */ /* 0x000f640000000a00 */
[----:B0-----:R-:W-:-:S04]  /*0fb0*/  LEA R5, R20, UR5, 0x3 ;  /* 0x0000000514057c11 */ /* 0x001fc8000f8e18ff */
[----:B--2---:R-:W-:Y:S01]  /*0fc0*/  DFMA R8, R8, UR14, R16 ;  /* 0x0000000e08087c2b */ /* 0x004fe20008000010 */
[----:B------:R-:W-:Y:S01]  /*0fd0*/  LDS.64 R20, [R5] ;  /* 0x0000000005147984 */ /* 0x000fe20000000a00 */
[----:B------:R-:W-:-:S03]  /*0fe0*/  IMAD R23, R6, 0x8, R5 ;  /* 0x0000000806177824 */ /* 0x000fc600078e0205 */
[----:B------:R0:W2:Y:S03]  /*0ff0*/  LDS.64 R16, [R7] ;  /* 0x0000000007107984 */ /* 0x0000a60000000a00 */
[----:B----4-:R-:W-:Y:S01]  /*1000*/  DFMA R8, R14, UR12, R8 ;  /* 0x0000000c0e087c2b */ /* 0x010fe20008000008 */
[----:B------:R-:W5:Y:S01]  /*1010*/  LDCU.128 UR12, c[0x3][0x50] ;  /* 0x00c00a00ff0c77ac */ /* 0x000f620008000c00 */
[----:B------:R-:W4:Y:S01]  /*1020*/  LDS.64 R14, [R22] ;  /* 0x00000000160e7984 */ /* 0x000f220000000a00 */
[----:B0-----:R-:W-:-:S05]  /*1030*/  LEA R7, R6, R23, 0x3 ;  /* 0x0000001706077211 */ /* 0x001fca00078e18ff */
[----:B-1----:R-:W-:Y:S01]  /*1040*/  DFMA R8, R18, UR18, R8 ;  /* 0x0000001212087c2b */ /* 0x002fe20008000008 */
[----:B------:R0:W1:Y:S07]  /*1050*/  LDS.64 R18, [R23] ;  /* 0x0000000017127984 */ /* 0x00006e0000000a00 */
[----:B---3--:R-:W-:Y:S01]  /*1060*/  DFMA R8, R12, UR16, R8 ;  /* 0x000000100c087c2b */ /* 0x008fe20008000008 */
[----:B------:R-:W4:Y:S01]  /*1070*/  LDCU.128 UR16, c[0x3][0x40] ;  /* 0x00c00800ff1077ac */ /* 0x000f220008000c00 */
[----:B------:R-:W-:Y:S01]  /*1080*/  IADD3 R13, PT, PT, R0, 0x3c, RZ ;  /* 0x0000003c000d7810 */ /* 0x000fe20007ffe0ff */
[----:B------:R-:W-:-:S04]  /*1090*/  IMAD R12, R6, 0x8, R7 ;  /* 0x00000008060c7824 */ /* 0x000fc800078e0207 */
[C---:B------:R-:W-:Y:S02]  /*10a0*/  IMAD R5, R6.reuse, R13, R3 ;  /* 0x0000000d06057224 */ /* 0x040fe400078e0203 */
[----:B------:R-:W-:Y:S01]  /*10b0*/  LDS.64 R12, [R12] ;  /* 0x000000000c0c7984 */ /* 0x000fe20000000a00 */
[----:B-----5:R-:W-:Y:S02]  /*10c0*/  DFMA R10, R10, UR14, R8 ;  /* 0x0000000e0a0a7c2b */ /* 0x020fe40008000008 */
[----:B------:R-:W-:Y:S01]  /*10d0*/  LEA R25, R5, UR5, 0x3 ;  /* 0x0000000505197c11 */ /* 0x000fe2000f8e18ff */
[----:B------:R3:W5:Y:S03]  /*10e0*/  LDS.64 R8, [R7] ;  /* 0x0000000007087984 */ /* 0x0007660000000a00 */
[----:B------:R-:W-:-:S04]  /*10f0*/  LEA R5, R6, R25, 0x3 ;  /* 0x0000001906057211 */ /* 0x000fc800078e18ff */
[----:B0-----:R-:W-:Y:S01]  /*1100*/  LEA R23, R6, R5, 0x3 ;  /* 0x0000000506177211 */ /* 0x001fe200078e18ff */
[----:B--2---:R-:W-:Y:S01]  /*1110*/  DFMA R16, R16, UR12, R10 ;  /* 0x0000000c10107c2b */ /* 0x004fe2000800000a */
[----:B------:R-:W1:Y:S01]  /*1120*/  LDCU.128 UR12, c[0x3][0x30] ;  /* 0x00c00600ff0c77ac */ /* 0x000e620008000c00 */
[----:B------:R-:W0:Y:S01]  /*1130*/  LDS.64 R10, [R25] ;  /* 0x00000000190a7984 */ /* 0x000e220000000a00 */
[----:B---3--:R-:W-:Y:S01]  /*1140*/  VIADD R7, R0, 0x40 ;  /* 0x0000004000077836 */ /* 0x008fe20000000000 */
[----:B------:R-:W-:-:S03]  /*1150*/  LEA R0, R6, R23, 0x3 ;  /* 0x0000001706007211 */ /* 0x000fc600078e18ff */
[----:B------:R-:W-:Y:S01]  /*1160*/  IMAD R7, R6, R7, R3 ;  /* 0x0000000706077224 */ /* 0x000fe200078e0203 */
[----:B----4-:R-:W-:Y:S01]  /*1170*/  DFMA R14, R14, UR18, R16 ;  /* 0x000000120e0e7c2b */ /* 0x010fe20008000010 */
[----:B------:R-:W-:Y:S01]  /*1180*/  IADD3 R3, PT, PT, R2, UR4, RZ ;  /* 0x0000000402037c10 */ /* 0x000fe2000fffe0ff */
[----:B------:R-:W-:Y:S06]  /*1190*/  LDS.64 R16, [R23] ;  /* 0x0000000017107984 */ /* 0x000fec0000000a00 */
[----:B------:R-:W-:Y:S01]  /*11a0*/  DFMA R20, R20, UR16, R14 ;  /* 0x0000001014147c2b */ /* 0x000fe2000800000e */
[----:B------:R-:W2:Y:S01]  /*11b0*/  LDCU.128 UR16, c[0x3][0x20] ;  /* 0x00c00400ff1077ac */ /* 0x000ea20008000c00 */
[----:B------:R-:W3:Y:S06]  /*11c0*/  LDS.64 R14, [R5] ;  /* 0x00000000050e7984 */ /* 0x000eec0000000a00 */
[----:B-1----:R-:W-:Y:S01]  /*11d0*/  DFMA R18, R18, UR14, R20 ;  /* 0x0000000e12127c2b */ /* 0x002fe20008000014 */
[----:B------:R-:W-:Y:S01]  /*11e0*/  LEA R20, R7, UR5, 0x3 ;  /* 0x0000000507147c11 */ /* 0x000fe2000f8e18ff */
[----:B------:R-:W1:Y:S04]  /*11f0*/  LDCU UR5, c[0x0][0x390] ;  /* 0x00007200ff0577ac */ /* 0x000e680008000800 */
[----:B------:R-:W-:Y:S02]  /*1200*/  LDS.64 R6, [R20] ;  /* 0x0000000014067984 */ /* 0x000fe40000000a00 */
[----:B-----5:R-:W-:Y:S01]  /*1210*/  DFMA R18, R8, UR12, R18 ;  /* 0x0000000c08127c2b */ /* 0x020fe20008000012 */
[----:B------:R-:W3:Y:S01]  /*1220*/  LDCU.128 UR12, c[0x3][0x10] ;  /* 0x00c00200ff0c77ac */ /* 0x000ee20008000c00 */
[----:B------:R-:W4:Y:S06]  /*1230*/  LDS.64 R8, [R0] ;  /* 0x0000000000087984 */ /* 0x000f2c0000000a00 */
[----:B--2---:R-:W-:Y:S01]  /*1240*/  DFMA R12, R12, UR18, R18 ;  /* 0x000000120c0c7c2b */ /* 0x004fe20008000012 */
[----:B-1----:R-:W-:-:S07]  /*1250*/  IMAD R3, R3, UR5, R4 ;  /* 0x0000000503037c24 */ /* 0x002fce000f8e0204 */
[----:B0-----:R-:W-:Y:S01]  /*1260*/  DFMA R10, R10, UR16, R12 ;  /* 0x000000100a0a7c2b */ /* 0x001fe2000800000c */
[----:B------:R-:W4:Y:S07]  /*1270*/  LDCU.128 UR16, c[0x3][URZ] ;  /* 0x00c00000ff1077ac */ /* 0x000f2e0008000c00 */
[----:B---3--:R-:W-:Y:S02]  /*1280*/  DFMA R14, R14, UR14, R10 ;  /* 0x0000000e0e0e7c2b */ /* 0x008fe4000800000a */
[----:B------:R-:W0:Y:S06]  /*1290*/  LDC.64 R10, c[0x0][0x380] ;  /* 0x0000e000ff0a7b82 */ /* 0x000e2c0000000a00 */
[----:B------:R-:W-:-:S08]  /*12a0*/  DFMA R14, R16, UR12, R14 ;  /* 0x0000000c100e7c2b */ /* 0x000fd0000800000e */
[----:B----4-:R-:W-:-:S08]  /*12b0*/  DFMA R8, R8, UR18, R14 ;  /* 0x0000001208087c2b */ /* 0x010fd0000800000e */
[----:B------:R-:W-:Y:S01]  /*12c0*/  DFMA R6, R6, UR16, R8 ;  /* 0x0000001006067c2b */ /* 0x000fe20008000008 */
[----:B0-----:R-:W-:-:S06]  /*12d0*/  IMAD.WIDE R2, R3, 0x8, R10 ;  /* 0x0000000803027825 */ /* 0x001fcc00078e020a */
[----:B------:R-:W-:Y:S01]  /*12e0*/  STG.E.64 desc[UR8][R2.64], R6 ;  /* 0x0000000602007986 */ /* 0x000fe2000c101b08 */
[----:B------:R-:W-:Y:S05]  /*12f0*/  EXIT ;  /* 0x000000000000794d */ /* 0x000fea0003800000 */
.L_x_2:
[----:B------:R-:W-:-:S00]  /*1300*/  BRA `(.L_x_2) ;  /* 0xfffffffc00fc7947 */ /* 0x000fc0000383ffff */
[----:B------:R-:W-:-:S00]  /*1310*/  NOP ;  /* 0x0000000000007918 */ /* 0x000fc00000000000 */
        /* <DEDUP_REMOVED lines=14> */
.L_x_8:


//--------------------- .text._Z20convolutionColumnGPUPdS_i --------------------------
	.section	.text._Z20convolutionColumnGPUPdS_i,"ax",@progbits
	.align	128
        .global         _Z20convolutionColumnGPUPdS_i
        .type           _Z20convolutionColumnGPUPdS_i,@function
        .size           _Z20convolutionColumnGPUPdS_i,(.L_x_9 - _Z20convolutionColumnGPUPdS_i)
        .other          _Z20convolutionColumnGPUPdS_i,@"STO_CUDA_ENTRY STV_DEFAULT"
_Z20convolutionColumnGPUPdS_i:
.text._Z20convolutionColumnGPUPdS_i:
[----:B------:R-:W-:Y:S01]  /*0000*/  LDC R1, c[0x0][0x37c] ;  /* 0x0000df00ff017b82 */ /* 0x000fe20000000800 */
[----:B------:R-:W0:Y:S07]  /*0010*/  S2R R3, SR_TID.X ;  /* 0x0000000000037919 */ /* 0x000e2e0000002100 */
[----:B------:R-:W0:Y:S01]  /*0020*/  S2UR UR4, SR_CTAID.X ;  /* 0x00000000000479c3 */ /* 0x000e220000002500 */
[----:B------:R-:W1:Y:S01]  /*0030*/  LDCU.64 UR6, c[0x3][0x200] ;  /* 0x00c04000ff0677ac */ /* 0x000e620008000a00 */
[----:B------:R-:W2:Y:S01]  /*0040*/  S2R R5, SR_TID.Y ;  /* 0x0000000000057919 */ /* 0x000ea20000002200 */
[----:B------:R-:W3:Y:S05]  /*0050*/  LDCU.128 UR8, c[0x3][0x1f0] ;  /* 0x00c03e00ff0877ac */ /* 0x000eea0008000c00 */
[----:B------:R-:W0:Y:S01]  /*0060*/  LDC R0, c[0x0][0x360] ;  /* 0x0000d800ff007b82 */ /* 0x000e220000000800 */
[----:B------:R-:W4:Y:S07]  /*0070*/  LDCU.128 UR12, c[0x3][0x1e0] ;  /* 0x00c03c00ff0c77ac */ /* 0x000f2e0008000c00 */
[----:B------:R-:W2:Y:S08]  /*0080*/  S2UR UR5, SR_CTAID.Y ;  /* 0x00000000000579c3 */ /* 0x000eb00000002600 */
[----:B------:R-:W2:Y:S08]  /*0090*/  LDC R4, c[0x0][0x364] ;  /* 0x0000d900ff047b82 */ /* 0x000eb00000000800 */
[----:B------:R-:W5:Y:S01]  /*00a0*/  LDC R2, c[0x0][0x390] ;  /* 0x0000e400ff027b82 */ /* 0x000f620000000800 */
[----:B0-----:R-:W-:-:S07]  /*00b0*/  IMAD R0, R0, UR4, R3 ;  /* 0x0000000400007c24 */ /* 0x001fce000f8e0203 */
[----:B------:R-:W0:Y:S01]  /*00c0*/  LDC.64 R6, c[0x0][0x388] ;  /* 0x0000e200ff067b82 */ /* 0x000e220000000a00 */
[----:B--2---:R-:W-:Y:S01]  /*00d0*/  IMAD R3, R4, UR5, R5 ;  /* 0x0000000504037c24 */ /* 0x004fe2000f8e0205 */
[----:B------:R-:W2:Y:S03]  /*00e0*/  LDCU.64 UR4, c[0x0][0x358] ;  /* 0x00006b00ff0477ac */ /* 0x000ea60008000a00 */
[----:B-----5:R-:W-:-:S05]  /*00f0*/  IMAD R29, R3, R2, R0 ;  /* 0x00000002031d7224 */ /* 0x020fca00078e0200 */
[----:B------:R-:W-:-:S05]  /*0100*/  IADD3 R5, PT, PT, R29, 0x20, RZ ;  /* 0x000000201d057810 */ /* 0x000fca0007ffe0ff */
[----:B0-----:R-:W-:-:S05]  /*0110*/  IMAD.WIDE R4, R5, 0x8, R6 ;  /* 0x0000000805047825 */ /* 0x001fca00078e0206 */
[----:B--2---:R-:W1:Y:S01]  /*0120*/  LDG.E.64 R20, desc[UR4][R4.64] ;  /* 0x0000000404147981 */ /* 0x004e62000c1e1b00 */
[----:B------:R-:W-:-:S05]  /*0130*/  IMAD.WIDE R14, R2, 0x8, R4 ;  /* 0x00000008020e7825 */ /* 0x000fca00078e0204 */
[----:B------:R0:W3:Y:S01]  /*0140*/  LDG.E.64 R10, desc[UR4][R14.64] ;  /* 0x000000040e0a7981 */ /* 0x0000e2000c1e1b00 */
[C---:B------:R-:W-:Y:S01]  /*0150*/  IMAD.WIDE R18, R2.reuse, 0x8, R14 ;  /* 0x0000000802127825 */ /* 0x040fe200078e020e */
[----:B------:R-:W-:-:S04]  /*0160*/  LEA R29, R2, R29, 0x2 ;  /* 0x0000001d021d7211 */ /* 0x000fc800078e10ff */
[----:B------:R2:W5:Y:S01]  /*0170*/  LDG.E.64 R12, desc[UR4][R18.64] ;  /* 0x00000004120c7981 */ /* 0x000562000c1e1b00 */
[----:B------:R-:W-:Y:S01]  /*0180*/  IMAD.WIDE R16, R2, 0x8, R18 ;  /* 0x0000000802107825 */ /* 0x000fe200078e0212 */
[----:B------:R-:W-:-:S05]  /*0190*/  IADD3 R23, PT, PT, R29, 0x20, RZ ;  /* 0x000000201d177810 */ /* 0x000fca0007ffe0ff */
[----:B------:R-:W4:Y:S01]  /*01a0*/  LDG.E.64 R16, desc[UR4][R16.64] ;  /* 0x0000000410107981 */ /* 0x000f22000c1e1b00 */
[----:B------:R-:W-:-:S05]  /*01b0*/  IMAD.WIDE R22, R23, 0x8, R6 ;  /* 0x0000000817167825 */ /* 0x000fca00078e0206 */
[----:B------:R2:W4:Y:S01]  /*01c0*/  LDG.E.64 R8, desc[UR4][R22.64] ;  /* 0x0000000416087981 */ /* 0x000522000c1e1b00 */
[----:B------:R-:W-:-:S05]  /*01d0*/  IMAD.WIDE R26, R2, 0x8, R22 ;  /* 0x00000008021a7825 */ /* 0x000fca00078e0216 */
[----:B------:R2:W4:Y:S01]  /*01e0*/  LDG.E.64 R4, desc[UR4][R26.64] ;  /* 0x000000041a047981 */ /* 0x000522000c1e1b00 */
[----:B0-----:R-:W-:-:S05]  /*01f0*/  IMAD.WIDE R14, R2, 0x8, R26 ;  /* 0x00000008020e7825 */ /* 0x001fca00078e021a */
[----:B------:R-:W4:Y:S01]  /*0200*/  LDG.E.64 R24, desc[UR4][R14.64] ;  /* 0x000000040e187981 */ /* 0x000f22000c1e1b00 */
[C---:B--2---:R-:W-:Y:S01]  /*0210*/  IMAD.WIDE R18, R2.reuse, 0x8, R14 ;  /* 0x0000000802127825 */ /* 0x044fe200078e020e */
[----:B------:R-:W-:-:S04]  /*0220*/  LEA R29, R2, R29, 0x2 ;  /* 0x0000001d021d7211 */ /* 0x000fc800078e10ff */
[----:B------:R-:W-:Y:S01]  /*0230*/  IADD3 R28, PT, PT, R29, 0x20, RZ ;  /* 0x000000201d1c7810 */ /* 0x000fe20007ffe0ff */
[----:B------:R-:W2:Y:S04]  /*0240*/  LDG.E.64 R18, desc[UR4][R18.64] ;  /* 0x0000000412127981 */ /* 0x000ea8000c1e1b00 */
[----:B------:R-:W-:-:S05]  /*0250*/  IMAD.WIDE R22, R28, 0x8, R6 ;  /* 0x000000081c167825 */ /* 0x000fca00078e0206 */
[----:B------:R-:W2:Y:S01]  /*0260*/  LDG.E.64 R14, desc[UR4][R22.64] ;  /* 0x00000004160e7981 */ /* 0x000ea2000c1e1b00 */
[C---:B------:R-:W-:Y:S01]  /*0270*/  IMAD.WIDE R26, R2.reuse, 0x8, R22 ;  /* 0x00000008021a7825 */ /* 0x040fe200078e0216 */
[----:B------:R-:W-:Y:S01]  /*0280*/  LEA R29, R2, R29, 0x2 ;  /* 0x0000001d021d7211 */ /* 0x000fe200078e10ff */
[----:B-1----:R-:W-:-:S08]  /*0290*/  DFMA R20, R20, UR6, RZ ;  /* 0x0000000614147c2b */ /* 0x002fd000080000ff */
[----:B---3--:R-:W-:Y:S02]  /*02a0*/  DFMA R10, R10, UR10, R20 ;  /* 0x0000000a0a0a7c2b */ /* 0x008fe40008000014 */
[----:B------:R0:W3:Y:S02]  /*02b0*/  LDG.E.64 R20, desc[UR4][R26.64] ;  /* 0x000000041a147981 */ /* 0x0000e4000c1e1b00 */
[----:B0-----:R-:W-:-:S04]  /*02c0*/  IMAD.WIDE R26, R2, 0x8, R26 ;  /* 0x00000008021a7825 */ /* 0x001fc800078e021a */
[----:B-----5:R-:W-:Y:S01]  /*02d0*/  DFMA R12, R12, UR8, R10 ;  /* 0x000000080c0c7c2b */ /* 0x020fe2000800000a */
[----:B------:R-:W0:Y:S01]  /*02e0*/  LDCU.128 UR8, c[0x3][0x1d0] ;  /* 0x00c03a00ff0877ac */ /* 0x000e220008000c00 */
[----:B------:R1:W5:Y:S01]  /*02f0*/  LDG.E.64 R22, desc[UR4][R26.64] ;  /* 0x000000041a167981 */ /* 0x000362000c1e1b00 */
[----:B------:R-:W-:-:S05]  /*0300*/  IMAD.WIDE R10, R2, 0x8, R26 ;  /* 0x00000008020a7825 */ /* 0x000fca00078e021a */
[----:B----4-:R-:W-:Y:S01]  /*0310*/  DFMA R16, R16, UR14, R12 ;  /* 0x0000000e10107c2b */ /* 0x010fe2000800000c */
[----:B------:R-:W-:Y:S01]  /*0320*/  IADD3 R13, PT, PT, R29, 0x20, RZ ;  /* 0x000000201d0d7810 */ /* 0x000fe20007ffe0ff */
[----:B------:R-:W4:Y:S04]  /*0330*/  LDG.E.64 R10, desc[UR4][R10.64] ;  /* 0x000000040a0a7981 */ /* 0x000f28000c1e1b00 */
[----:B------:R-:W-:Y:S02]  /*0340*/  IMAD.WIDE R12, R13, 0x8, R6 ;  /* 0x000000080d0c7825 */ /* 0x000fe400078e0206 */
[----:B------:R-:W-:Y:S01]  /*0350*/  DFMA R8, R8, UR12, R16 ;  /* 0x0000000c08087c2b */ /* 0x000fe20008000010 */
[C---:B------:R-:W-:Y:S01]  /*0360*/  LEA R29, R2.reuse, R29, 0x2 ;  /* 0x0000001d021d7211 */ /* 0x040fe200078e10ff */
[----:B------:R-:W3:Y:S01]  /*0370*/  LDCU.128 UR12, c[0x3][0x1b0] ;  /* 0x00c03600ff0c77ac */ /* 0x000ee20008000c00 */
[----:B------:R-:W4:Y:S01]  /*0380*/  LDG.E.64 R16, desc[UR4][R12.64] ;  /* 0x000000040c107981 */ /* 0x000f22000c1e1b00 */
[----:B-1----:R-:W-:-:S05]  /*0390*/  IMAD.WIDE R26, R2, 0x8, R12 ;  /* 0x00000008021a7825 */ /* 0x002fca00078e020c */
[----:B------:R1:W4:Y:S01]  /*03a0*/  LDG.E.64 R12, desc[UR4][R26.64] ;  /* 0x000000041a0c7981 */ /* 0x000322000c1e1b00 */
[----:B0-----:R-:W-:Y:S01]  /*03b0*/  DFMA R4, R4, UR10, R8 ;  /* 0x0000000a04047c2b */ /* 0x001fe20008000008 */
[----:B-1----:R-:W-:-:S05]  /*03c0*/  IMAD.WIDE R26, R2, 0x8, R26 ;  /* 0x00000008021a7825 */ /* 0x002fca00078e021a */
[----:B------:R0:W4:Y:S02]  /*03d0*/  LDG.E.64 R8, desc[UR4][R26.64] ;  /* 0x000000041a087981 */ /* 0x000124000c1e1b00 */
[----:B------:R-:W-:Y:S01]  /*03e0*/  DFMA R24, R24, UR8, R4 ;  /* 0x0000000818187c2b */ /* 0x000fe20008000004 */
[----:B------:R-:W2:Y:S01]  /*03f0*/  LDCU.128 UR8, c[0x3][0x1c0] ;  /* 0x00c03800ff0877ac */ /* 0x000ea20008000c00 */
[----:B------:R-:W-:-:S06]  /*0400*/  IMAD.WIDE R4, R2, 0x8, R26 ;  /* 0x0000000802047825 */ /* 0x000fcc00078e021a */
[----:B------:R-:W4:Y:S01]  /*0410*/  LDG.E.64 R4, desc[UR4][R4.64] ;  /* 0x0000000404047981 */ /* 0x000f22000c1e1b00 */
[----:B--2---:R-:W-:Y:S01]  /*0420*/  DFMA R18, R18, UR10, R24 ;  /* 0x0000000a12127c2b */ /* 0x004fe20008000018 */
[----:B------:R-:W-:-:S05]  /*0430*/  IADD3 R25, PT, PT, R29, 0x20, RZ ;  /* 0x000000201d197810 */ /* 0x000fca0007ffe0ff */
[----:B0-----:R-:W-:Y:S02]  /*0440*/  IMAD.WIDE R26, R25, 0x8, R6 ;  /* 0x00000008191a7825 */ /* 0x001fe400078e0206 */
[----:B------:R-:W-:Y:S01]  /*0450*/  DFMA R14, R14, UR8, R18 ;  /* 0x000000080e0e7c2b */ /* 0x000fe20008000012 */
[----:B------:R-:W4:Y:S02]  /*0460*/  LDCU.128 UR8, c[0x3][0x1a0] ;  /* 0x00c03400ff0877ac */ /* 0x000f240008000c00 */
[----:B------:R0:W2:Y:S02]  /*0470*/  LDG.E.64 R18, desc[UR4][R26.64] ;  /* 0x000000041a127981 */ /* 0x0000a4000c1e1b00 */
[----:B0-----:R-:W-:-:S05]  /*0480*/  IMAD.WIDE R26, R2, 0x8, R26 ;  /* 0x00000008021a7825 */ /* 0x001fca00078e021a */
[----:B------:R-:W2:Y:S01]  /*0490*/  LDG.E.64 R24, desc[UR4][R26.64] ;  /* 0x000000041a187981 */ /* 0x000ea2000c1e1b00 */
[C---:B------:R-:W-:Y:S01]  /*04a0*/  LEA R29, R2.reuse, R29, 0x2 ;  /* 0x0000001d021d7211 */ /* 0x040fe200078e10ff */
[----:B---3--:R-:W-:Y:S01]  /*04b0*/  DFMA R20, R20, UR14, R14 ;  /* 0x0000000e14147c2b */ /* 0x008fe2000800000e */
[----:B------:R-:W-:-:S07]  /*04c0*/  IMAD.WIDE R14, R2, 0x8, R26 ;  /* 0x00000008020e7825 */ /* 0x000fce00078e021a */
[----:B-----5:R-:W-:Y:S01]  /*04d0*/  DFMA R22, R22, UR12, R20 ;  /* 0x0000000c16167c2b */ /* 0x020fe20008000014 */
[----:B------:R-:W0:Y:S01]  /*04e0*/  LDCU.128 UR12, c[0x3][0x190] ;  /* 0x00c03200ff0c77ac */ /* 0x000e220008000c00 */
[----:B------:R1:W3:Y:S02]  /*04f0*/  LDG.E.64 R20, desc[UR4][R14.64] ;  /* 0x000000040e147981 */ /* 0x0002e4000c1e1b00 */
[----:B-1----:R-:W-:-:S04]  /*0500*/  IMAD.WIDE R14, R2, 0x8, R14 ;  /* 0x00000008020e7825 */ /* 0x002fc800078e020e */
[----:B----4-:R-:W-:Y:S01]  /*0510*/  DFMA R10, R10, UR10, R22 ;  /* 0x0000000a0a0a7c2b */ /* 0x010fe20008000016 */
[----:B------:R-:W-:Y:S01]  /*0520*/  IADD3 R23, PT, PT, R29, 0x20, RZ ;  /* 0x000000201d177810 */ /* 0x000fe20007ffe0ff */
[----:B------:R-:W4:Y:S04]  /*0530*/  LDG.E.64 R14, desc[UR4][R14.64] ;  /* 0x000000040e0e7981 */ /* 0x000f28000c1e1b00 */
[----:B------:R-:W-:Y:S02]  /*0540*/  IMAD.WIDE R26, R23, 0x8, R6 ;  /* 0x00000008171a7825 */ /* 0x000fe400078e0206 */
[----:B------:R-:W-:Y:S01]  /*0550*/  DFMA R16, R16, UR8, R10 ;  /* 0x0000000810107c2b */ /* 0x000fe2000800000a */
[----:B------:R-:W1:Y:S02]  /*0560*/  LDCU.128 UR8, c[0x3][0x180] ;  /* 0x00c03000ff0877ac */ /* 0x000e640008000c00 */
[----:B------:R5:W4:Y:S05]  /*0570*/  LDG.E.64 R10, desc[UR4][R26.64] ;  /* 0x000000041a0a7981 */ /* 0x000b2a000c1e1b00 */
[----:B0-----:R-:W-:Y:S01]  /*0580*/  DFMA R12, R12, UR14, R16 ;  /* 0x0000000e0c0c7c2b */ /* 0x001fe20008000010 */
[----:B-----5:R-:W-:-:S05]  /*0590*/  IMAD.WIDE R26, R2, 0x8, R26 ;  /* 0x00000008021a7825 */ /* 0x020fca00078e021a */
[----:B------:R0:W5:Y:S01]  /*05a0*/  LDG.E.64 R16, desc[UR4][R26.64] ;  /* 0x000000041a107981 */ /* 0x000162000c1e1b00 */
[C---:B------:R-:W-:Y:S01]  /*05b0*/  IMAD.WIDE R22, R2.reuse, 0x8, R26 ;  /* 0x0000000802167825 */ /* 0x040fe200078e021a */
[----:B------:R-:W-:Y:S01]  /*05c0*/  DFMA R8, R8, UR12, R12 ;  /* 0x0000000c08087c2b */ /* 0x000fe2000800000c */
[C---:B------:R-:W-:Y:S01]  /*05d0*/  LEA R29, R2.reuse, R29, 0x2 ;  /* 0x0000001d021d7211 */ /* 0x040fe200078e10ff */
[----:B------:R-:W2:Y:S02]  /*05e0*/  LDCU.128 UR12, c[0x3][0x170] ;  /* 0x00c02e00ff0c77ac */ /* 0x000ea40008000c00 */
[----:B------:R-:W5:Y:S04]  /*05f0*/  LDG.E.64 R12, desc[UR4][R22.64] ;  /* 0x00000004160c7981 */ /* 0x000f68000c1e1b00 */
[----:B-1----:R-:W-:Y:S01]  /*0600*/  DFMA R4, R4, UR10, R8 ;  /* 0x0000000a04047c2b */ /* 0x002fe20008000008 */
[----:B------:R-:W-:-:S06]  /*0610*/  IMAD.WIDE R8, R2, 0x8, R22 ;  /* 0x0000000802087825 */ /* 0x000fcc00078e0216 */
[----:B------:R-:W5:Y:S01]  /*0620*/  LDG.E.64 R8, desc[UR4][R8.64] ;  /* 0x0000000408087981 */ /* 0x000f62000c1e1b00 */
[----:B------:R-:W-:-:S05]  /*0630*/  IADD3 R28, PT, PT, R29, 0x20, RZ ;  /* 0x000000201d1c7810 */ /* 0x000fca0007ffe0ff */
[----:B0-----:R-:W-:Y:S01]  /*0640*/  IMAD.WIDE R26, R28, 0x8, R6 ;  /* 0x000000081c1a7825 */ /* 0x001fe200078e0206 */
[----:B--2---:R-:W-:Y:S01]  /*0650*/  DFMA R18, R18, UR8, R4 ;  /* 0x0000000812127c2b */ /* 0x004fe20008000004 */
[----:B------:R-:W4:Y:S03]  /*0660*/  LDCU.128 UR8, c[0x3][0x160] ;  /* 0x00c02c00ff0877ac */ /* 0x000f260008000c00 */
[----:B------:R0:W2:Y:S02]  /*0670*/  LDG.E.64 R4, desc[UR4][R26.64] ;  /* 0x000000041a047981 */ /* 0x0000a4000c1e1b00 */
[----:B0-----:R-:W-:Y:S02]  /*0680*/  IMAD.WIDE R26, R2, 0x8, R26 ;  /* 0x00000008021a7825 */ /* 0x001fe400078e021a */
[----:B------:R-:W-:-:S03]  /*0690*/  DFMA R24, R24, UR14, R18 ;  /* 0x0000000e18187c2b */ /* 0x000fc60008000012 */
[----:B------:R-:W2:Y:S01]  /*06a0*/  LDG.E.64 R22, desc[UR4][R26.64] ;  /* 0x000000041a167981 */ /* 0x000ea2000c1e1b00 */
[C---:B------:R-:W-:Y:S01]  /*06b0*/  IMAD.WIDE R18, R2.reuse, 0x8, R26 ;  /* 0x0000000802127825 */ /* 0x040fe200078e021a */
[----:B------:R-:W-:-:S03]  /*06c0*/  LEA R29, R2, R29, 0x2 ;  /* 0x0000001d021d7211 */ /* 0x000fc600078e10ff */
[----:B---3--:R-:W-:Y:S01]  /*06d0*/  DFMA R20, R20, UR12, R24 ;  /* 0x0000000c14147c2b */ /* 0x008fe20008000018 */
[----:B------:R-:W5:Y:S01]  /*06e0*/  LDCU.128 UR12, c[0x3][0x150] ;  /* 0x00c02a00ff0c77ac */ /* 0x000f620008000c00 */
[----:B------:R0:W3:Y:S02]  /*06f0*/  LDG.E.64 R24, desc[UR4][R18.64] ;  /* 0x0000000412187981 */ /* 0x0000e4000c1e1b00 */
[----:B0-----:R-:W-:-:S04]  /*0700*/  IMAD.WIDE R18, R2, 0x8, R18 ;  /* 0x0000000802127825 */ /* 0x001fc800078e0212 */
[----:B----4-:R-:W-:Y:S02]  /*0710*/  DFMA R14, R14, UR10, R20 ;  /* 0x0000000a0e0e7c2b */ /* 0x010fe40008000014 */
[----:B------:R-:W4:Y:S01]  /*0720*/  LDG.E.64 R18, desc[UR4][R18.64] ;  /* 0x0000000412127981 */ /* 0x000f22000c1e1b00 */
[----:B------:R-:W-:-:S05]  /*0730*/  IADD3 R21, PT, PT, R29, 0x20, RZ ;  /* 0x000000201d157810 */ /* 0x000fca0007ffe0ff */
[----:B------:R-:W-:Y:S01]  /*0740*/  IMAD.WIDE R26, R21, 0x8, R6 ;  /* 0x00000008151a7825 */ /* 0x000fe200078e0206 */
[----:B------:R-:W-:Y:S01]  /*0750*/  DFMA R10, R10, UR8, R14 ;  /* 0x000000080a0a7c2b */ /* 0x000fe2000800000e */
[----:B------:R-:W0:Y:S03]  /*0760*/  LDCU.128 UR8, c[0x3][0x140] ;  /* 0x00c02800ff0877ac */ /* 0x000e260008000c00 */
[----:B------:R1:W4:Y:S02]  /*0770*/  LDG.E.64 R14, desc[UR4][R26.64] ;  /* 0x000000041a0e7981 */ /* 0x000324000c1e1b00 */
[----:B-1----:R-:W-:Y:S02]  /*0780*/  IMAD.WIDE R26, R2, 0x8, R26 ;  /* 0x00000008021a7825 */ /* 0x002fe400078e021a */
[----:B-----5:R-:W-:-:S03]  /*0790*/  DFMA R16, R16, UR14, R10 ;  /* 0x0000000e10107c2b */ /* 0x020fc6000800000a */
[----:B------:R1:W5:Y:S01]  /*07a0*/  LDG.E.64 R20, desc[UR4][R26.64] ;  /* 0x000000041a147981 */ /* 0x000362000c1e1b00 */
[----:B------:R-:W-:-:S04]  /*07b0*/  IMAD.WIDE R10, R2, 0x8, R26 ;  /* 0x00000008020a7825 */ /* 0x000fc800078e021a */
[----:B------:R-:W-:Y:S01]  /*07c0*/  DFMA R12, R12, UR12, R16 ;  /* 0x0000000c0c0c7c2b */ /* 0x000fe20008000010 */
[C---:B------:R-:W-:Y:S01]  /*07d0*/  LEA R29, R2.reuse, R29, 0x2 ;  /* 0x0000001d021d7211 */ /* 0x040fe200078e10ff */
[----:B------:R-:W5:Y:S01]  /*07e0*/  LDG.E.64 R16, desc[UR4][R10.64] ;  /* 0x000000040a107981 */ /* 0x000f62000c1e1b00 */
[----:B------:R-:W2:Y:S05]  /*07f0*/  LDCU.128 UR12, c[0x3][0x130] ;  /* 0x00c02600ff0c77ac */ /* 0x000eaa0008000c00 */
[----:B0-----:R-:W-:Y:S01]  /*0800*/  DFMA R8, R8, UR10, R12 ;  /* 0x0000000a08087c2b */ /* 0x001fe2000800000c */
[----:B------:R-:W-:Y:S01]  /*0810*/  IMAD.WIDE R12, R2, 0x8, R10 ;  /* 0x00000008020c7825 */ /* 0x000fe200078e020a */
[----:B------:R-:W-:-:S05]  /*0820*/  IADD3 R28, PT, PT, R29, 0x20, RZ ;  /* 0x000000201d1c7810 */ /* 0x000fca0007ffe0ff */
[----:B------:R-:W5:Y:S01]  /*0830*/  LDG.E.64 R12, desc[UR4][R12.64] ;  /* 0x000000040c0c7981 */ /* 0x000f62000c1e1b00 */
[----:B-1----:R-:W-:Y:S01]  /*0840*/  IMAD.WIDE R26, R28, 0x8, R6 ;  /* 0x000000081c1a7825 */ /* 0x002fe200078e0206 */
        /* <DEDUP_REMOVED lines=24> */
[----:B------:R-:W-:Y:S01]  /*09d0*/  LEA R29, R2, R29, 0x2 ;  /* 0x0000001d021d7211 */ /* 0x000fe200078e10ff */
[----:B------:R-:W5:Y:S01]  /*09e0*/  LDG.E.64 R20, desc[UR4][R14.64] ;  /* 0x000000040e147981 */ /* 0x000f62000c1e1b00 */
[----:B------:R-:W2:Y:S02]  /*09f0*/  LDCU.128 UR12, c[0x3][0xf0] ;  /* 0x00c01e00ff0c77ac */ /* 0x000ea40008000c00 */
[----:B------:R-:W-:-:S03]  /*0a00*/  IADD3 R28, PT, PT, R29, 0x20, RZ ;  /* 0x000000201d1c7810 */ /* 0x000fc60007ffe0ff */
[----:B0-----:R-:W-:Y:S01]  /*0a10*/  DFMA R12, R12, UR10, R16 ;  /* 0x0000000a0c0c7c2b */ /* 0x001fe20008000010 */
[----:B------:R-:W-:-:S06]  /*0a20*/  IMAD.WIDE R16, R2, 0x8, R14 ;  /* 0x0000000802107825 */ /* 0x000fcc00078e020e */
        /* <DEDUP_REMOVED lines=13> */
[----:B0-----:R-:W-:-:S06]  /*0b00*/  IMAD.WIDE R12, R2, 0x8, R12 ;  /* 0x00000008020c7825 */ /* 0x001fcc00078e020c */
[----:B------:R-:W3:Y:S01]  /*0b10*/  LDG.E.64 R12, desc[UR4][R12.64] ;  /* 0x000000040c0c7981 */ /* 0x000ee2000c1e1b00 */
[----:B----4-:R-:W-:Y:S01]  /*0b20*/  DFMA R10, R10, UR10, R22 ;  /* 0x0000000a0a0a7c2b */ /* 0x010fe20008000016 */
[----:B------:R-:W-:-:S05]  /*0b30*/  IADD3 R23, PT, PT, R29, 0x20, RZ ;  /* 0x000000201d177810 */ /* 0x000fca0007ffe0ff */
[----:B------:R-:W-:Y:S02]  /*0b40*/  IMAD.WIDE R26, R23, 0x8, R6 ;  /* 0x00000008171a7825 */ /* 0x000fe400078e0206 */
[----:B------:R-:W-:Y:S01]  /*0b50*/  DFMA R18, R18, UR8, R10 ;  /* 0x0000000812127c2b */ /* 0x000fe2000800000a */
[----:B------:R-:W0:Y:S02]  /*0b60*/  LDCU.128 UR8, c[0x3][0xc0] ;  /* 0x00c01800ff0877ac */ /* 0x000e240008000c00 */
[----:B------:R1:W4:Y:S02]  /*0b70*/  LDG.E.64 R10, desc[UR4][R26.64] ;  /* 0x000000041a0a7981 */ /* 0x000324000c1e1b00 */
[----:B-1----:R-:W-:-:S03]  /*0b80*/  IMAD.WIDE R26, R2, 0x8, R26 ;  /* 0x00000008021a7825 */ /* 0x002fc600078e021a */
[----:B-----5:R-:W-:Y:S02]  /*0b90*/  DFMA R24, R24, UR14, R18 ;  /* 0x0000000e18187c2b */ /* 0x020fe40008000012 */
[----:B------:R-:W5:Y:S01]  /*0ba0*/  LDG.E.64 R22, desc[UR4][R26.64] ;  /* 0x000000041a167981 */ /* 0x000f62000c1e1b00 */
[----:B------:R-:W-:-:S05]  /*0bb0*/  IMAD.WIDE R18, R2, 0x8, R26 ;  /* 0x0000000802127825 */ /* 0x000fca00078e021a */
[----:B------:R-:W-:Y:S01]  /*0bc0*/  DFMA R24, R20, UR12, R24 ;  /* 0x0000000c14187c2b */ /* 0x000fe20008000018 */
[----:B------:R-:W1:Y:S01]  /*0bd0*/  LDCU.128 UR12, c[0x3][0xb0] ;  /* 0x00c01600ff0c77ac */ /* 0x000e620008000c00 */
[----:B------:R2:W5:Y:S01]  /*0be0*/  LDG.E.64 R20, desc[UR4][R18.64] ;  /* 0x0000000412147981 */ /* 0x000562000c1e1b00 */
[----:B------:R-:W-:-:S05]  /*0bf0*/  LEA R29, R2, R29, 0x2 ;  /* 0x0000001d021d7211 */ /* 0x000fca00078e10ff */
[----:B0-----:R-:W-:Y:S01]  /*0c00*/  DFMA R16, R16, UR10, R24 ;  /* 0x0000000a10107c2b */ /* 0x001fe20008000018 */
[----:B------:R-:W-:-:S07]  /*0c10*/  IMAD.WIDE R24, R2, 0x8, R18 ;  /* 0x0000000802187825 */ /* 0x000fce00078e0212 */
[----:B--2---:R-:W-:Y:S01]  /*0c20*/  DFMA R18, R8, UR8, R16 ;  /* 0x0000000808127c2b */ /* 0x004fe20008000010 */
[----:B------:R-:W0:Y:S01]  /*0c30*/  LDCU.128 UR8, c[0x3][0xa0] ;  /* 0x00c01400ff0877ac */ /* 0x000e220008000c00 */
[----:B------:R-:W-:Y:S01]  /*0c40*/  IADD3 R17, PT, PT, R29, 0x20, RZ ;  /* 0x000000201d117810 */ /* 0x000fe20007ffe0ff */
[----:B------:R-:W2:Y:S04]  /*0c50*/  LDG.E.64 R8, desc[UR4][R24.64] ;  /* 0x0000000418087981 */ /* 0x000ea8000c1e1b00 */
[----:B------:R-:W-:Y:S01]  /*0c60*/  IMAD.WIDE R16, R17, 0x8, R6 ;  /* 0x0000000811107825 */ /* 0x000fe200078e0206 */
[----:B-1----:R-:W-:-:S04]  /*0c70*/  DFMA R14, R14, UR14, R18 ;  /* 0x0000000e0e0e7c2b */ /* 0x002fc80008000012 */
[----:B------:R-:W2:Y:S01]  /*0c80*/  LDG.E.64 R18, desc[UR4][R16.64] ;  /* 0x0000000410127981 */ /* 0x000ea2000c1e1b00 */
[----:B------:R-:W-:-:S05]  /*0c90*/  IMAD.WIDE R26, R2, 0x8, R16 ;  /* 0x00000008021a7825 */ /* 0x000fca00078e0210 */
[----:B------:R1:W2:Y:S01]  /*0ca0*/  LDG.E.64 R16, desc[UR4][R26.64] ;  /* 0x000000041a107981 */ /* 0x0002a2000c1e1b00 */
[C---:B------:R-:W-:Y:S01]  /*0cb0*/  LEA R29, R2.reuse, R29, 0x2 ;  /* 0x0000001d021d7211 */ /* 0x040fe200078e10ff */
[----:B-1----:R-:W-:-:S03]  /*0cc0*/  IMAD.WIDE R26, R2, 0x8, R26 ;  /* 0x00000008021a7825 */ /* 0x002fc600078e021a */
[----:B------:R-:W-:-:S05]  /*0cd0*/  IADD3 R25, PT, PT, R29, 0x20, RZ ;  /* 0x000000201d197810 */ /* 0x000fca0007ffe0ff */
[----:B------:R-:W-:Y:S01]  /*0ce0*/  IMAD.WIDE R24, R25, 0x8, R6 ;  /* 0x0000000819187825 */ /* 0x000fe200078e0206 */
[----:B---3--:R-:W-:Y:S01]  /*0cf0*/  DFMA R4, R4, UR12, R14 ;  /* 0x0000000c04047c2b */ /* 0x008fe2000800000e */
[----:B------:R-:W5:Y:S01]  /*0d00*/  LDCU.128 UR12, c[0x3][0x90] ;  /* 0x00c01200ff0c77ac */ /* 0x000f620008000c00 */
[----:B------:R-:W3:Y:S06]  /*0d10*/  LDG.E.64 R14, desc[UR4][R26.64] ;  /* 0x000000041a0e7981 */ /* 0x000eec000c1e1b00 */
[----:B0-----:R-:W-:Y:S01]  /*0d20*/  DFMA R12, R12, UR10, R4 ;  /* 0x0000000a0c0c7c2b */ /* 0x001fe20008000004 */
[----:B------:R-:W-:-:S06]  /*0d30*/  IMAD.WIDE R4, R2, 0x8, R26 ;  /* 0x0000000802047825 */ /* 0x000fcc00078e021a */
[----:B------:R-:W3:Y:S01]  /*0d40*/  LDG.E.64 R4, desc[UR4][R4.64] ;  /* 0x0000000404047981 */ /* 0x000ee2000c1e1b00 */
[----:B----4-:R-:W-:Y:S01]  /*0d50*/  DFMA R10, R10, UR8, R12 ;  /* 0x000000080a0a7c2b */ /* 0x010fe2000800000c */
[----:B------:R-:W2:Y:S02]  /*0d60*/  LDCU.128 UR8, c[0x3][0x80] ;  /* 0x00c01000ff0877ac */ /* 0x000ea40008000c00 */
[----:B------:R0:W4:Y:S02]  /*0d70*/  LDG.E.64 R12, desc[UR4][R24.64] ;  /* 0x00000004180c7981 */ /* 0x000124000c1e1b00 */
[----:B0-----:R-:W-:-:S03]  /*0d80*/  IMAD.WIDE R24, R2, 0x8, R24 ;  /* 0x0000000802187825 */ /* 0x001fc600078e0218 */
[----:B-----5:R-:W-:Y:S02]  /*0d90*/  DFMA R22, R22, UR14, R10 ;  /* 0x0000000e16167c2b */ /* 0x020fe4000800000a */
[----:B------:R0:W5:Y:S01]  /*0da0*/  LDG.E.64 R10, desc[UR4][R24.64] ;  /* 0x00000004180a7981 */ /* 0x000162000c1e1b00 */
[----:B------:R-:W-:-:S05]  /*0db0*/  IMAD.WIDE R26, R2, 0x8, R24 ;  /* 0x00000008021a7825 */ /* 0x000fca00078e0218 */
[----:B------:R-:W-:Y:S01]  /*0dc0*/  DFMA R22, R20, UR12, R22 ;  /* 0x0000000c14167c2b */ /* 0x000fe20008000016 */
[----:B------:R-:W1:Y:S01]  /*0dd0*/  LDCU.128 UR12, c[0x3][0x70] ;  /* 0x00c00e00ff0c77ac */ /* 0x000e620008000c00 */
[----:B------:R0:W5:Y:S01]  /*0de0*/  LDG.E.64 R20, desc[UR4][R26.64] ;  /* 0x000000041a147981 */ /* 0x000162000c1e1b00 */
[----:B------:R-:W-:-:S05]  /*0df0*/  LEA R29, R2, R29, 0x2 ;  /* 0x0000001d021d7211 */ /* 0x000fca00078e10ff */
[----:B--2---:R-:W-:Y:S01]  /*0e00*/  DFMA R8, R8, UR10, R22 ;  /* 0x0000000a08087c2b */ /* 0x004fe20008000016 */
[----:B------:R-:W-:-:S06]  /*0e10*/  IMAD.WIDE R22, R2, 0x8, R26 ;  /* 0x0000000802167825 */ /* 0x000fcc00078e021a */
[----:B------:R-:W2:Y:S01]  /*0e20*/  LDG.E.64 R22, desc[UR4][R22.64] ;  /* 0x0000000416167981 */ /* 0x000ea2000c1e1b00 */
[----:B------:R-:W-:Y:S01]  /*0e30*/  DFMA R8, R18, UR8, R8 ;  /* 0x0000000812087c2b */ /* 0x000fe20008000008 */
[----:B------:R-:W3:Y:S01]  /*0e40*/  LDCU.128 UR8, c[0x3][0x60] ;  /* 0x00c00c00ff0877ac */ /* 0x000ee20008000c00 */
[----:B------:R-:W-:-:S05]  /*0e50*/  IADD3 R19, PT, PT, R29, 0x20, RZ ;  /* 0x000000201d137810 */ /* 0x000fca0007ffe0ff */
[----:B------:R-:W-:Y:S01]  /*0e60*/  IMAD.WIDE R18, R19, 0x8, R6 ;  /* 0x0000000813127825 */ /* 0x000fe200078e0206 */
[----:B-1----:R-:W-:-:S04]  /*0e70*/  DFMA R16, R16, UR14, R8 ;  /* 0x0000000e10107c2b */ /* 0x002fc80008000008 */
[----:B------:R1:W2:Y:S01]  /*0e80*/  LDG.E.64 R8, desc[UR4][R18.64] ;  /* 0x0000000412087981 */ /* 0x0002a2000c1e1b00 */
[----:B0-----:R-:W-:-:S04]  /*0e90*/  IMAD.WIDE R24, R2, 0x8, R18 ;  /* 0x0000000802187825 */ /* 0x001fc800078e0212 */
[C---:B------:R-:W-:Y:S01]  /*0ea0*/  IMAD.WIDE R26, R2.reuse, 0x8, R24 ;  /* 0x00000008021a7825 */ /* 0x040fe200078e0218 */
[----:B-1----:R-:W-:-:S03]  /*0eb0*/  LEA R19, R2, R29, 0x2 ;  /* 0x0000001d02137211 */ /* 0x002fc600078e10ff */
[----:B------:R-:W-:-:S06]  /*0ec0*/  IMAD.WIDE R28, R2, 0x8, R26 ;  /* 0x00000008021c7825 */ /* 0x000fcc00078e021a */
[----:B------:R-:W2:Y:S01]  /*0ed0*/  LDG.E.64 R28, desc[UR4][R28.64] ;  /* 0x000000041c1c7981 */ /* 0x000ea2000c1e1b00 */
[----:B---3--:R-:W-:Y:S01]  /*0ee0*/  DFMA R16, R14, UR12, R16 ;  /* 0x0000000c0e107c2b */ /* 0x008fe20008000010 */
[----:B------:R-:W5:Y:S02]  /*0ef0*/  LDCU.128 UR12, c[0x3][0x50] ;  /* 0x00c00a00ff0c77ac */ /* 0x000f640008000c00 */
[----:B------:R0:W3:Y:S05]  /*0f00*/  LDG.E.64 R14, desc[UR4][R24.64] ;  /* 0x00000004180e7981 */ /* 0x0000ea000c1e1b00 */
[----:B------:R-:W-:Y:S01]  /*0f10*/  DFMA R16, R4, UR10, R16 ;  /* 0x0000000a04107c2b */ /* 0x000fe20008000010 */
[----:B------:R1:W3:Y:S07]  /*0f20*/  LDG.E.64 R4, desc[UR4][R26.64] ;  /* 0x000000041a047981 */ /* 0x0002ee000c1e1b00 */
[----:B----4-:R-:W-:Y:S01]  /*0f30*/  DFMA R12, R12, UR8, R16 ;  /* 0x000000080c0c7c2b */ /* 0x010fe20008000010 */
[----:B------:R-:W2:Y:S01]  /*0f40*/  LDCU.128 UR8, c[0x3][0x40] ;  /* 0x00c00800ff0877ac */ /* 0x000ea20008000c00 */
[----:B------:R-:W-:-:S05]  /*0f50*/  IADD3 R17, PT, PT, R19, 0x20, RZ ;  /* 0x0000002013117810 */ /* 0x000fca0007ffe0ff */
[----:B------:R-:W-:Y:S01]  /*0f60*/  IMAD.WIDE R16, R17, 0x8, R6 ;  /* 0x0000000811107825 */ /* 0x000fe200078e0206 */
[----:B-----5:R-:W-:-:S04]  /*0f70*/  DFMA R12, R10, UR14, R12 ;  /* 0x0000000e0a0c7c2b */ /* 0x020fc8000800000c */
[----:B------:R4:W5:Y:S01]  /*0f80*/  LDG.E.64 R10, desc[UR4][R16.64] ;  /* 0x00000004100a7981 */ /* 0x000962000c1e1b00 */
[----:B0-----:R-:W-:-:S03]  /*0f90*/  IMAD.WIDE R24, R2, 0x8, R16 ;  /* 0x0000000802187825 */ /* 0x001fc600078e0210 */
[----:B------:R-:W-:Y:S01]  /*0fa0*/  DFMA R12, R20, UR12, R12 ;  /* 0x0000000c140c7c2b */ /* 0x000fe2000800000c */
[C---:B-1----:R-:W-:Y:S01]  /*0fb0*/  IMAD.WIDE R26, R2.reuse, 0x8, R24 ;  /* 0x00000008021a7825 */ /* 0x042fe200078e0218 */
[----:B------:R0:W5:Y:S01]  /*0fc0*/  LDG.E.64 R20, desc[UR4][R24.64] ;  /* 0x0000000418147981 */ /* 0x000162000c1e1b00 */
[----:B------:R-:W3:Y:S02]  /*0fd0*/  LDCU.128 UR12, c[0x3][0x30] ;  /* 0x00c00600ff0c77ac */ /* 0x000ee40008000c00 */
[C---:B----4-:R-:W-:Y:S01]  /*0fe0*/  IMAD.WIDE R16, R2.reuse, 0x8, R26 ;  /* 0x0000000802107825 */ /* 0x050fe200078e021a */
[----:B0-----:R-:W-:-:S05]  /*0ff0*/  LEA R24, R2, R19, 0x2 ;  /* 0x0000001302187211 */ /* 0x001fca00078e10ff */
[----:B------:R-:W4:Y:S04]  /*1000*/  LDG.E.64 R16, desc[UR4][R16.64] ;  /* 0x0000000410107981 */ /* 0x000f28000c1e1b00 */
[----:B------:R-:W4:Y:S01]  /*1010*/  LDG.E.64 R18, desc[UR4][R26.64] ;  /* 0x000000041a127981 */ /* 0x000f22000c1e1b00 */
[----:B------:R-:W-:-:S05]  /*1020*/  IADD3 R25, PT, PT, R24, 0x20, RZ ;  /* 0x0000002018197810 */ /* 0x000fca0007ffe0ff */
[----:B------:R-:W-:-:S06]  /*1030*/  IMAD.WIDE R6, R25, 0x8, R6 ;  /* 0x0000000819067825 */ /* 0x000fcc00078e0206 */
[----:B------:R-:W4:Y:S01]  /*1040*/  LDG.E.64 R6, desc[UR4][R6.64] ;  /* 0x0000000406067981 */ /* 0x000f22000c1e1b00 */
[----:B--2---:R-:W-:-:S08]  /*1050*/  DFMA R12, R22, UR10, R12 ;  /* 0x0000000a160c7c2b */ /* 0x004fd0000800000c */
[----:B------:R-:W-:Y:S01]  /*1060*/  DFMA R8, R8, UR8, R12 ;  /* 0x0000000808087c2b */ /* 0x000fe2000800000c */
[----:B------:R-:W0:Y:S01]  /*1070*/  LDCU.128 UR8, c[0x3][0x20] ;  /* 0x00c00400ff0877ac */ /* 0x000e220008000c00 */
[----:B------:R-:W-:-:S06]  /*1080*/  IADD3 R3, PT, PT, R3, 0x20, RZ ;  /* 0x0000002003037810 */ /* 0x000fcc0007ffe0ff */
[----:B---3--:R-:W-:-:S08]  /*1090*/  DFMA R8, R14, UR14, R8 ;  /* 0x0000000e0e087c2b */ /* 0x008fd00008000008 */
[----:B------:R-:W-:Y:S01]  /*10a0*/  DFMA R4, R4, UR12, R8 ;  /* 0x0000000c04047c2b */ /* 0x000fe20008000008 */
[----:B------:R-:W1:Y:S07]  /*10b0*/  LDCU.128 UR12, c[0x3][0x10] ;  /* 0x00c00200ff0c77ac */ /* 0x000e6e0008000c00 */
[----:B0-----:R-:W-:-:S08]  /*10c0*/  DFMA R4, R28, UR10, R4 ;  /* 0x0000000a1c047c2b */ /* 0x001fd00008000004 */
[----:B-----5:R-:W-:Y:S01]  /*10d0*/  DFMA R4, R10, UR8, R4 ;  /* 0x000000080a047c2b */ /* 0x020fe20008000004 */
[----:B------:R-:W0:Y:S07]  /*10e0*/  LDCU.128 UR8, c[0x3][URZ] ;  /* 0x00c00000ff0877ac */ /* 0x000e2e0008000c00 */
[----:B-1----:R-:W-:Y:S02]  /*10f0*/  DFMA R20, R20, UR14, R4 ;  /* 0x0000000e14147c2b */ /* 0x002fe40008000004 */
[----:B------:R-:W1:Y:S01]  /*1100*/  LDC.64 R4, c[0x0][0x380] ;  /* 0x0000e000ff047b82 */ /* 0x000e620000000a00 */
[----:B------:R-:W-:-:S05]  /*1110*/  IADD3 R9, PT, PT, R0, 0x20, RZ ;  /* 0x0000002000097810 */ /* 0x000fca0007ffe0ff */
[----:B----4-:R-:W-:Y:S01]  /*1120*/  DFMA R18, R18, UR12, R20 ;  /* 0x0000000c12127c2b */ /* 0x010fe20008000014 */
[----:B------:R-:W-:-:S07]  /*1130*/  IMAD R3, R3, R2, R9 ;  /* 0x0000000203037224 */ /* 0x000fce00078e0209 */
[----:B0-----:R-:W-:Y:S01]  /*1140*/  DFMA R16, R16, UR10, R18 ;  /* 0x0000000a10107c2b */ /* 0x001fe20008000012 */
[----:B-1----:R-:W-:-:S07]  /*1150*/  IMAD.WIDE R2, R3, 0x8, R4 ;  /* 0x0000000803027825 */ /* 0x002fce00078e0204 */
[----:B------:R-:W-:-:S07]  /*1160*/  DFMA R6, R6, UR8, R16 ;  /* 0x0000000806067c2b */ /* 0x000fce0008000010 */
[----:B------:R-:W-:Y:S01]  /*1170*/  STG.E.64 desc[UR4][R2.64], R6 ;  /* 0x0000000602007986 */ /* 0x000fe2000c101b04 */
[----:B------:R-:W-:Y:S05]  /*1180*/  EXIT ;  /* 0x000000000000794d */ /* 0x000fea0003800000 */
.L_x_3:
        /* <DEDUP_REMOVED lines=15> */
.L_x_9:


//--------------------- .text._Z22convolutionRowTiledGPUPdS_ii --------------------------
	.section	.text._Z22convolutionRowTiledGPUPdS_ii,"ax",@progbits
	.align	128
        .global         _Z22convolutionRowTiledGPUPdS_ii
        .type           _Z22convolutionRowTiledGPUPdS_ii,@function
        .size           _Z22convolutionRowTiledGPUPdS_ii,(.L_x_10 - _Z22convolutionRowTiledGPUPdS_ii)
        .other          _Z22convolutionRowTiledGPUPdS_ii,@"STO_CUDA_ENTRY STV_DEFAULT"
_Z22convolutionRowTiledGPUPdS_ii:
.text._Z22convolutionRowTiledGPUPdS_ii:
[----:B------:R-:W-:Y:S01]  /*0000*/  LDC R1, c[0x0][0x37c] ;  /* 0x0000df00ff017b82 */ /* 0x000fe20000000800 */
[----:B------:R-:W0:Y:S07]  /*0010*/  S2R R14, SR_TID.Y ;  /* 0x00000000000e7919 */ /* 0x000e2e0000002200 */
[----:B------:R-:W1:Y:S01]  /*0020*/  LDC R12, c[0x0][0x360] ;  /* 0x0000d800ff0c7b82 */ /* 0x000e620000000800 */
[----:B------:R-:W2:Y:S01]  /*0030*/  LDCU UR8, c[0x0][0x394] ;  /* 0x00007280ff0877ac */ /* 0x000ea20008000800 */
[----:B------:R-:W1:Y:S01]  /*0040*/  S2R R13, SR_TID.X ;  /* 0x00000000000d7919 */ /* 0x000e620000002100 */
[----:B------:R-:W3:Y:S05]  /*0050*/  LDCU.64 UR6, c[0x0][0x358] ;  /* 0x00006b00ff0677ac */ /* 0x000eea0008000a00 */
[----:B------:R-:W0:Y:S08]  /*0060*/  S2UR UR5, SR_CTAID.Y ;  /* 0x00000000000579c3 */ /* 0x000e300000002600 */
[----:B------:R-:W0:Y:S01]  /*0070*/  LDC R3, c[0x0][0x364] ;  /* 0x0000d900ff037b82 */ /* 0x000e220000000800 */
[----:B--2---:R-:W-:-:S07]  /*0080*/  UISETP.GE.AND UP0, UPT, UR8, 0x1, UPT ;  /* 0x000000010800788c */ /* 0x004fce000bf06270 */
[----:B------:R-:W1:Y:S01]  /*0090*/  S2UR UR4, SR_CTAID.X ;  /* 0x00000000000479c3 */ /* 0x000e620000002500 */
[----:B0-----:R-:W-:-:S05]  /*00a0*/  IMAD R3, R3, UR5, R14 ;  /* 0x0000000503037c24 */ /* 0x001fca000f8e020e */
[----:B------:R-:W-:Y:S01]  /*00b0*/  IADD3 R3, PT, PT, R3, 0x20, RZ ;  /* 0x0000002003037810 */ /* 0x000fe20007ffe0ff */
[----:B-1----:R-:W-:Y:S01]  /*00c0*/  IMAD R0, R12, UR4, R13 ;  /* 0x000000040c007c24 */ /* 0x002fe2000f8e020d */
[----:B---3--:R-:W-:Y:S06]  /*00d0*/  BRA.U !UP0, `(.L_x_4) ;  /* 0x0000000108447547 */ /* 0x008fec000b800000 */
[----:B------:R-:W0:Y:S01]  /*00e0*/  S2UR UR5, SR_CgaCtaId ;  /* 0x00000000000579c3 */ /* 0x000e220000008800 */
[----:B------:R-:W1:Y:S01]  /*00f0*/  LDCU UR9, c[0x0][0x390] ;  /* 0x00007200ff0977ac */ /* 0x000e620008000800 */
[----:B------:R-:W-:Y:S02]  /*0100*/  HFMA2 R9, -RZ, RZ, 0, 0 ;  /* 0x00000000ff097431 */ /* 0x000fe400000001ff */
[----:B------:R-:W-:Y:S01]  /*0110*/  IMAD R8, R14, UR8, R13 ;  /* 0x000000080e087c24 */ /* 0x000fe2000f8e020d */
[----:B------:R-:W-:-:S03]  /*0120*/  UMOV UR4, 0x400 ;  /* 0x0000040000047882 */ /* 0x000fc60000000000 */
[----:B------:R-:W2:Y:S01]  /*0130*/  LDC.64 R6, c[0x0][0x388] ;  /* 0x0000e200ff067b82 */ /* 0x000ea20000000a00 */
[----:B-1----:R-:W-:Y:S01]  /*0140*/  IMAD R2, R3, UR9, R0 ;  /* 0x0000000903027c24 */ /* 0x002fe2000f8e0200 */
[----:B0-----:R-:W-:-:S12]  /*0150*/  ULEA UR4, UR5, UR4, 0x18 ;  /* 0x0000000405047291 */ /* 0x001fd8000f8ec0ff */
.L_x_5:
[----:B0-----:R-:W-:-:S05]  /*0160*/  IADD3 R5, PT, PT, R2, R9, RZ ;  /* 0x0000000902057210 */ /* 0x001fca0007ffe0ff */
[----:B--2---:R-:W-:-:S06]  /*0170*/  IMAD.WIDE R4, R5, 0x8, R6 ;  /* 0x0000000805047825 */ /* 0x004fcc00078e0206 */
[----:B------:R-:W2:Y:S01]  /*0180*/  LDG.E.64 R4, desc[UR6][R4.64] ;  /* 0x0000000604047981 */ /* 0x000ea2000c1e1b00 */
[-C--:B------:R-:W-:Y:S02]  /*0190*/  IADD3 R10, PT, PT, R8, R9.reuse, RZ ;  /* 0x00000009080a7210 */ /* 0x080fe40007ffe0ff */
[----:B------:R-:W-:Y:S02]  /*01a0*/  IADD3 R9, PT, PT, R12, R9, RZ ;  /* 0x000000090c097210 */ /* 0x000fe40007ffe0ff */
[----:B------:R-:W-:Y:S02]  /*01b0*/  LEA R11, R10, UR4, 0x3 ;  /* 0x000000040a0b7c11 */ /* 0x000fe4000f8e18ff */
[----:B------:R-:W-:-:S03]  /*01c0*/  ISETP.GE.AND P0, PT, R9, UR8, PT ;  /* 0x0000000809007c0c */ /* 0x000fc6000bf06270 */
[----:B--2---:R0:W-:Y:S10]  /*01d0*/  STS.64 [R11], R4 ;  /* 0x000000040b007388 */ /* 0x0041f40000000a00 */
[----:B------:R-:W-:Y:S05]  /*01e0*/  @!P0 BRA `(.L_x_5) ;  /* 0xfffffffc00dc8947 */ /* 0x000fea000383ffff */
.L_x_4:
[----:B------:R-:W1:Y:S08]  /*01f0*/  S2UR UR5, SR_CgaCtaId ;  /* 0x00000000000579c3 */ /* 0x000e700000008800 */
[----:B------:R-:W-:Y:S01]  /*0200*/  BAR.SYNC.DEFER_BLOCKING 0x0 ;  /* 0x0000000000007b1d */ /* 0x000fe20000010000 */
[----:B------:R-:W-:-:S05]  /*0210*/  IMAD R2, R14, UR8, R13 ;  /* 0x000000080e027c24 */ /* 0x000fca000f8e020d */
[----:B------:R-:W-:Y:S01]  /*0220*/  UMOV UR4, 0x400 ;  /* 0x0000040000047882 */ /* 0x000fe20000000000 */
[----:B------:R-:W2:Y:S01]  /*0230*/  LDCU.128 UR8, c[0x3][0x1f0] ;  /* 0x00c03e00ff0877ac */ /* 0x000ea20008000c00 */
[----:B------:R-:W3:Y:S01]  /*0240*/  LDCU.128 UR12, c[0x3][0x1e0] ;  /* 0x00c03c00ff0c77ac */ /* 0x000ee20008000c00 */
[----:B-1----:R-:W-:-:S06]  /*0250*/  ULEA UR4, UR5, UR4, 0x18 ;  /* 0x0000000405047291 */ /* 0x002fcc000f8ec0ff */
[----:B------:R-:W-:-:S05]  /*0260*/  LEA R2, R2, UR4, 0x3 ;  /* 0x0000000402027c11 */ /* 0x000fca000f8e18ff */
[----:B------:R-:W1:Y:S01]  /*0270*/  LDS.64 R6, [R2] ;  /* 0x0000000002067984 */ /* 0x000e620000000a00 */
[----:B------:R-:W1:Y:S03]  /*0280*/  LDCU.64 UR4, c[0x3][0x200] ;  /* 0x00c04000ff0477ac */ /* 0x000e660008000a00 */
[----:B0-----:R-:W2:Y:S04]  /*0290*/  LDS.64 R10, [R2+0x8] ;  /* 0x00000800020a7984 */ /* 0x001ea80000000a00 */
[----:B------:R-:W0:Y:S04]  /*02a0*/  LDS.64 R12, [R2+0x10] ;  /* 0x00001000020c7984 */ /* 0x000e280000000a00 */
[----:B------:R-:W3:Y:S04]  /*02b0*/  LDS.64 R14, [R2+0x18] ;  /* 0x00001800020e7984 */ /* 0x000ee80000000a00 */
[----:B------:R-:W4:Y:S01]  /*02c0*/  LDS.64 R4, [R2+0x20] ;  /* 0x0000200002047984 */ /* 0x000f220000000a00 */
[----:B-1----:R-:W-:Y:S01]  /*02d0*/  DFMA R8, R6, UR4, RZ ;  /* 0x0000000406087c2b */ /* 0x002fe200080000ff */
[----:B------:R-:W1:Y:S02]  /*02e0*/  LDCU UR4, c[0x0][0x390] ;  /* 0x00007200ff0477ac */ /* 0x000e640008000800 */
[----:B------:R-:W5:Y:S05]  /*02f0*/  LDS.64 R6, [R2+0x28] ;  /* 0x0000280002067984 */ /* 0x000f6a0000000a00 */
[----:B--2---:R-:W-:-:S02]  /*0300*/  DFMA R10, R10, UR10, R8 ;  /* 0x0000000a0a0a7c2b */ /* 0x004fc40008000008 */
[----:B------:R-:W2:Y:S06]  /*0310*/  LDS.64 R8, [R2+0x30] ;  /* 0x0000300002087984 */ /* 0x000eac0000000a00 */
[----:B0-----:R-:W-:Y:S01]  /*0320*/  DFMA R12, R12, UR8, R10 ;  /* 0x000000080c0c7c2b */ /* 0x001fe2000800000a */
[----:B------:R-:W5:Y:S01]  /*0330*/  LDCU.128 UR8, c[0x3][0x1d0] ;  /* 0x00c03a00ff0877ac */ /* 0x000f620008000c00 */
[----:B------:R-:W0:Y:S01]  /*0340*/  LDS.64 R10, [R2+0x38] ;  /* 0x00003800020a7984 */ /* 0x000e220000000a00 */
[----:B-1----:R-:W-:-:S05]  /*0350*/  IMAD R3, R3, UR4, R0 ;  /* 0x0000000403037c24 */ /* 0x002fca000f8e0200 */
[----:B---3--:R-:W-:Y:S01]  /*0360*/  DFMA R14, R14, UR14, R12 ;  /* 0x0000000e0e0e7c2b */ /* 0x008fe2000800000c */
[----:B------:R-:W-:Y:S01]  /*0370*/  IADD3 R3, PT, PT, R3, 0x20, RZ ;  /* 0x0000002003037810 */ /* 0x000fe20007ffe0ff */
[----:B------:R-:W1:Y:S06]  /*0380*/  LDS.64 R12, [R2+0x40] ;  /* 0x00004000020c7984 */ /* 0x000e6c0000000a00 */
[----:B----4-:R-:W-:Y:S01]  /*0390*/  DFMA R14, R4, UR12, R14 ;  /* 0x0000000c040e7c2b */ /* 0x010fe2000800000e */
[----:B------:R-:W0:Y:S01]  /*03a0*/  LDCU.128 UR12, c[0x3][0x1c0] ;  /* 0x00c03800ff0c77ac */ /* 0x000e220008000c00 */
[----:B------:R-:W3:Y:S06]  /*03b0*/  LDS.64 R4, [R2+0x48] ;  /* 0x0000480002047984 */ /* 0x000eec0000000a00 */
[----:B-----5:R-:W-:Y:S01]  /*03c0*/  DFMA R14, R6, UR10, R14 ;  /* 0x0000000a060e7c2b */ /* 0x020fe2000800000e */
[----:B------:R-:W4:Y:S07]  /*03d0*/  LDS.64 R6, [R2+0x50] ;  /* 0x0000500002067984 */ /* 0x000f2e0000000a00 */
[----:B--2---:R-:W-:Y:S01]  /*03e0*/  DFMA R14, R8, UR8, R14 ;  /* 0x00000008080e7c2b */ /* 0x004fe2000800000e */
[----:B------:R-:W3:Y:S01]  /*03f0*/  LDCU.128 UR8, c[0x3][0x1b0] ;  /* 0x00c03600ff0877ac */ /* 0x000ee20008000c00 */
[----:B------:R-:W2:Y:S06]  /*0400*/  LDS.64 R8, [R2+0x58] ;  /* 0x0000580002087984 */ /* 0x000eac0000000a00 */
[----:B0-----:R-:W-:Y:S01]  /*0410*/  DFMA R14, R10, UR14, R14 ;  /* 0x0000000e0a0e7c2b */ /* 0x001fe2000800000e */
[----:B------:R-:W0:Y:S07]  /*0420*/  LDS.64 R10, [R2+0x60] ;  /* 0x00006000020a7984 */ /* 0x000e2e0000000a00 */
[----:B-1----:R-:W-:Y:S01]  /*0430*/  DFMA R14, R12, UR12, R14 ;  /* 0x0000000c0c0e7c2b */ /* 0x002fe2000800000e */
[----:B------:R-:W2:Y:S01]  /*0440*/  LDCU.128 UR12, c[0x3][0x1a0] ;  /* 0x00c03400ff0c77ac */ /* 0x000ea20008000c00 */
[----:B------:R-:W1:Y:S06]  /*0450*/  LDS.64 R12, [R2+0x68] ;  /* 0x00006800020c7984 */ /* 0x000e6c0000000a00 */
[----:B---3--:R-:W-:Y:S01]  /*0460*/  DFMA R14, R4, UR10, R14 ;  /* 0x0000000a040e7c2b */ /* 0x008fe2000800000e */
[----:B------:R-:W3:Y:S07]  /*0470*/  LDS.64 R4, [R2+0x70] ;  /* 0x0000700002047984 */ /* 0x000eee0000000a00 */
[----:B----4-:R-:W-:Y:S01]  /*0480*/  DFMA R14, R6, UR8, R14 ;  /* 0x00000008060e7c2b */ /* 0x010fe2000800000e */
[----:B------:R-:W1:Y:S01]  /*0490*/  LDCU.128 UR8, c[0x3][0x190] ;  /* 0x00c03200ff0877ac */ /* 0x000e620008000c00 */
[----:B------:R-:W4:Y:S06]  /*04a0*/  LDS.64 R6, [R2+0x78] ;  /* 0x0000780002067984 */ /* 0x000f2c0000000a00 */
[----:B--2---:R-:W-:Y:S01]  /*04b0*/  DFMA R14, R8, UR14, R14 ;  /* 0x0000000e080e7c2b */ /* 0x004fe2000800000e */
[----:B------:R-:W2:Y:S07]  /*04c0*/  LDS.64 R8, [R2+0x80] ;  /* 0x0000800002087984 */ /* 0x000eae0000000a00 */
[----:B0-----:R-:W-:Y:S01]  /*04d0*/  DFMA R14, R10, UR12, R14 ;  /* 0x0000000c0a0e7c2b */ /* 0x001fe2000800000e */
[----:B------:R-:W4:Y:S01]  /*04e0*/  LDCU.128 UR12, c[0x3][0x180] ;  /* 0x00c03000ff0c77ac */ /* 0x000f220008000c00 */
[----:B------:R-:W0:Y:S06]  /*04f0*/  LDS.64 R10, [R2+0x88] ;  /* 0x00008800020a7984 */ /* 0x000e2c0000000a00 */
[----:B-1----:R-:W-:Y:S01]  /*0500*/  DFMA R14, R12, UR10, R14 ;  /* 0x0000000a0c0e7c2b */ /* 0x002fe2000800000e */
[----:B------:R-:W1:Y:S07]  /*0510*/  LDS.64 R12, [R2+0x90] ;  /* 0x00009000020c7984 */ /* 0x000e6e0000000a00 */
[----:B---3--:R-:W-:Y:S01]  /*0520*/  DFMA R14, R4, UR8, R14 ;  /* 0x00000008040e7c2b */ /* 0x008fe2000800000e */
[----:B------:R-:W0:Y:S01]  /*0530*/  LDCU.128 UR8, c[0x3][0x170] ;  /* 0x00c02e00ff0877ac */ /* 0x000e220008000c00 */
[----:B------:R-:W3:Y:S06]  /*0540*/  LDS.64 R4, [R2+0x98] ;  /* 0x0000980002047984 */ /* 0x000eec0000000a00 */
[----:B----4-:R-:W-:Y:S01]  /*0550*/  DFMA R14, R6, UR14, R14 ;  /* 0x0000000e060e7c2b */ /* 0x010fe2000800000e */
        /* <DEDUP_REMOVED lines=112> */
[----:B------:R-:W1:Y:S07]  /*0c60*/  LDCU.128 UR12, c[0x3][URZ] ;  /* 0x00c00000ff0c77ac */ /* 0x000e6e0008000c00 */
[----:B--2---:R-:W-:-:S02]  /*0c70*/  DFMA R8, R8, UR10, R6 ;  /* 0x0000000a08087c2b */ /* 0x004fc40008000006 */
[----:B------:R-:W2:Y:S06]  /*0c80*/  LDC.64 R6, c[0x0][0x380] ;  /* 0x0000e000ff067b82 */ /* 0x000eac0000000a00 */
[----:B0-----:R-:W-:-:S08]  /*0c90*/  DFMA R8, R10, UR8, R8 ;  /* 0x000000080a087c2b */ /* 0x001fd00008000008 */
[----:B-1----:R-:W-:-:S08]  /*0ca0*/  DFMA R8, R12, UR14, R8 ;  /* 0x0000000e0c087c2b */ /* 0x002fd00008000008 */
[----:B---3--:R-:W-:Y:S01]  /*0cb0*/  DFMA R4, R4, UR12, R8 ;  /* 0x0000000c04047c2b */ /* 0x008fe20008000008 */
[----:B--2---:R-:W-:-:S06]  /*0cc0*/  IMAD.WIDE R2, R3, 0x8, R6 ;  /* 0x0000000803027825 */ /* 0x004fcc00078e0206 */
[----:B------:R-:W-:Y:S01]  /*0cd0*/  STG.E.64 desc[UR6][R2.64], R4 ;  /* 0x0000000402007986 */ /* 0x000fe2000c101b06 */
[----:B------:R-:W-:Y:S05]  /*0ce0*/  EXIT ;  /* 0x000000000000794d */ /* 0x000fea0003800000 */
.L_x_6:
        /* <DEDUP_REMOVED lines=9> */
.L_x_10:


//--------------------- .text._Z17convolutionRowGPUPdS_i --------------------------
	.section	.text._Z17convolutionRowGPUPdS_i,"ax",@progbits
	.align	128
        .global         _Z17convolutionRowGPUPdS_i
        .type           _Z17convolutionRowGPUPdS_i,@function
        .size           _Z17convolutionRowGPUPdS_i,(.L_x_11 - _Z17convolutionRowGPUPdS_i)
        .other          _Z17convolutionRowGPUPdS_i,@"STO_CUDA_ENTRY STV_DEFAULT"
_Z17convolutionRowGPUPdS_i:
.text._Z17convolutionRowGPUPdS_i:
[----:B------:R-:W-:Y:S01]  /*0000*/  LDC R1, c[0x0][0x37c] ;  /* 0x0000df00ff017b82 */ /* 0x000fe20000000800 */
[----:B------:R-:W0:Y:S07]  /*0010*/  S2R R3, SR_TID.Y ;  /* 0x0000000000037919 */ /* 0x000e2e0000002200 */
[----:B------:R-:W1:Y:S01]  /*0020*/  LDC R19, c[0x0][0x360] ;  /* 0x0000d800ff137b82 */ /* 0x000e620000000800 */
[----:B------:R-:W2:Y:S01]  /*0030*/  LDCU.64 UR4, c[0x0][0x388] ;  /* 0x00007100ff0477ac */ /* 0x000ea20008000a00 */
[----:B------:R-:W1:Y:S01]  /*0040*/  S2R R2, SR_TID.X ;  /* 0x0000000000027919 */ /* 0x000e620000002100 */
[----:B------:R-:W3:Y:S05]  /*0050*/  LDCU UR9, c[0x0][0x390] ;  /* 0x00007200ff0977ac */ /* 0x000eea0008000800 */
[----:B------:R-:W0:Y:S01]  /*0060*/  S2UR UR6, SR_CTAID.Y ;  /* 0x00000000000679c3 */ /* 0x000e220000002600 */
[----:B------:R-:W4:Y:S07]  /*0070*/  LDCU.128 UR12, c[0x3][0x1e0] ;  /* 0x00c03c00ff0c77ac */ /* 0x000f2e0008000c00 */
[----:B------:R-:W0:Y:S01]  /*0080*/  LDC R0, c[0x0][0x364] ;  /* 0x0000d900ff007b82 */ /* 0x000e220000000800 */
[----:B--2---:R-:W-:-:S04]  /*0090*/  UIADD3 UR4, UP0, UPT, UR4, 0x10, URZ ;  /* 0x0000001004047890 */ /* 0x004fc8000ff1e0ff */
[----:B------:R-:W-:-:S03]  /*00a0*/  UIADD3.X UR5, UPT, UPT, URZ, UR5, URZ, UP0, !UPT ;  /* 0x00000005ff057290 */ /* 0x000fc600087fe4ff */
[----:B------:R-:W1:Y:S01]  /*00b0*/  S2UR UR8, SR_CTAID.X ;  /* 0x00000000000879c3 */ /* 0x000e620000002500 */
[----:B------:R-:W-:Y:S02]  /*00c0*/  MOV R4, UR4 ;  /* 0x0000000400047c02 */ /* 0x000fe40008000f00 */
[----:B------:R-:W-:-:S05]  /*00d0*/  MOV R5, UR5 ;  /* 0x0000000500057c02 */ /* 0x000fca0008000f00 */
[----:B------:R-:W2:Y:S01]  /*00e0*/  LDCU.64 UR4, c[0x3][0x200] ;  /* 0x00c04000ff0477ac */ /* 0x000ea20008000a00 */
[----:B0-----:R-:W-:Y:S01]  /*00f0*/  IMAD R0, R0, UR6, R3 ;  /* 0x0000000600007c24 */ /* 0x001fe2000f8e0203 */
[----:B------:R-:W0:Y:S04]  /*0100*/  LDCU.64 UR6, c[0x0][0x358] ;  /* 0x00006b00ff0677ac */ /* 0x000e280008000a00 */
[----:B------:R-:W-:Y:S01]  /*0110*/  IADD3 R0, PT, PT, R0, 0x20, RZ ;  /* 0x0000002000007810 */ /* 0x000fe20007ffe0ff */
[----:B-1----:R-:W-:-:S04]  /*0120*/  IMAD R19, R19, UR8, R2 ;  /* 0x0000000813137c24 */ /* 0x002fc8000f8e0202 */
[----:B---3--:R-:W-:Y:S01]  /*0130*/  IMAD R19, R0, UR9, R19 ;  /* 0x0000000900137c24 */ /* 0x008fe2000f8e0213 */
[----:B------:R-:W1:Y:S03]  /*0140*/  LDCU.128 UR8, c[0x3][0x1f0] ;  /* 0x00c03e00ff0877ac */ /* 0x000e660008000c00 */
[----:B------:R-:W-:-:S05]  /*0150*/  IMAD.WIDE R20, R19, 0x8, R4 ;  /* 0x0000000813147825 */ /* 0x000fca00078e0204 */
[----:B0-----:R-:W2:Y:S04]  /*0160*/  LDG.E.64 R14, desc[UR6][R20.64+-0x10] ;  /* 0xfffff006140e7981 */ /* 0x001ea8000c1e1b00 */
[----:B------:R-:W1:Y:S04]  /*0170*/  LDG.E.64 R6, desc[UR6][R20.64+-0x8] ;  /* 0xfffff80614067981 */ /* 0x000e68000c1e1b00 */
[----:B------:R-:W3:Y:S01]  /*0180*/  LDG.E.64 R22, desc[UR6][R20.64] ;  /* 0x0000000614167981 */ /* 0x000ee2000c1e1b00 */
[----:B------:R-:W-:-:S03]  /*0190*/  IADD3 R25, PT, PT, R19, 0x4, RZ ;  /* 0x0000000413197810 */ /* 0x000fc60007ffe0ff */
[----:B------:R-:W4:Y:S02]  /*01a0*/  LDG.E.64 R16, desc[UR6][R20.64+0x8] ;  /* 0x0000080614107981 */ /* 0x000f24000c1e1b00 */
[----:B------:R-:W-:-:S05]  /*01b0*/  IMAD.WIDE R24, R25, 0x8, R4 ;  /* 0x0000000819187825 */ /* 0x000fca00078e0204 */
[----:B------:R-:W5:Y:S04]  /*01c0*/  LDG.E.64 R8, desc[UR6][R24.64+-0x10] ;  /* 0xfffff00618087981 */ /* 0x000f68000c1e1b00 */
[----:B------:R-:W5:Y:S04]  /*01d0*/  LDG.E.64 R12, desc[UR6][R24.64+-0x8] ;  /* 0xfffff806180c7981 */ /* 0x000f68000c1e1b00 */
[----:B------:R-:W5:Y:S04]  /*01e0*/  LDG.E.64 R10, desc[UR6][R24.64] ;  /* 0x00000006180a7981 */ /* 0x000f68000c1e1b00 */
[----:B------:R-:W5:Y:S01]  /*01f0*/  LDG.E.64 R24, desc[UR6][R24.64+0x8] ;  /* 0x0000080618187981 */ /* 0x000f62000c1e1b00 */
[----:B------:R-:W-:-:S05]  /*0200*/  IADD3 R29, PT, PT, R19, 0x8, RZ ;  /* 0x00000008131d7810 */ /* 0x000fca0007ffe0ff */
[----:B------:R-:W-:-:S05]  /*0210*/  IMAD.WIDE R28, R29, 0x8, R4 ;  /* 0x000000081d1c7825 */ /* 0x000fca00078e0204 */
[----:B------:R-:W5:Y:S04]  /*0220*/  LDG.E.64 R2, desc[UR6][R28.64+-0x10] ;  /* 0xfffff0061c027981 */ /* 0x000f68000c1e1b00 */
[----:B------:R-:W5:Y:S01]  /*0230*/  LDG.E.64 R20, desc[UR6][R28.64+-0x8] ;  /* 0xfffff8061c147981 */ /* 0x000f62000c1e1b00 */
[----:B--2---:R-:W-:-:S08]  /*0240*/  DFMA R14, R14, UR4, RZ ;  /* 0x000000040e0e7c2b */ /* 0x004fd000080000ff */
[----:B-1----:R-:W-:Y:S02]  /*0250*/  DFMA R26, R6, UR10, R14 ;  /* 0x0000000a061a7c2b */ /* 0x002fe4000800000e */
[----:B------:R-:W2:Y:S04]  /*0260*/  LDG.E.64 R14, desc[UR6][R28.64] ;  /* 0x000000061c0e7981 */ /* 0x000ea8000c1e1b00 */
[----:B------:R0:W2:Y:S02]  /*0270*/  LDG.E.64 R6, desc[UR6][R28.64+0x8] ;  /* 0x000008061c067981 */ /* 0x0000a4000c1e1b00 */
[----:B---3--:R-:W-:Y:S01]  /*0280*/  DFMA R22, R22, UR8, R26 ;  /* 0x0000000816167c2b */ /* 0x008fe2000800001a */
[----:B------:R-:W1:Y:S01]  /*0290*/  LDCU.128 UR8, c[0x3][0x1d0] ;  /* 0x00c03a00ff0877ac */ /* 0x000e620008000c00 */
[----:B------:R-:W-:-:S05]  /*02a0*/  IADD3 R27, PT, PT, R19, 0xc, RZ ;  /* 0x0000000c131b7810 */ /* 0x000fca0007ffe0ff */
[----:B------:R-:W-:Y:S01]  /*02b0*/  IMAD.WIDE R26, R27, 0x8, R4 ;  /* 0x000000081b1a7825 */ /* 0x000fe200078e0204 */
[----:B----4-:R-:W-:-:S04]  /*02c0*/  DFMA R22, R16, UR14, R22 ;  /* 0x0000000e10167c2b */ /* 0x010fc80008000016 */
[----:B------:R-:W3:Y:S04]  /*02d0*/  LDG.E.64 R16, desc[UR6][R26.64+-0x10] ;  /* 0xfffff0061a107981 */ /* 0x000ee8000c1e1b00 */
[----:B-----5:R-:W-:Y:S01]  /*02e0*/  DFMA R22, R8, UR12, R22 ;  /* 0x0000000c08167c2b */ /* 0x020fe20008000016 */
[----:B------:R-:W4:Y:S01]  /*02f0*/  LDCU.128 UR12, c[0x3][0x1c0] ;  /* 0x00c03800ff0c77ac */ /* 0x000f220008000c00 */
[----:B------:R-:W5:Y:S06]  /*0300*/  LDG.E.64 R8, desc[UR6][R26.64+-0x8] ;  /* 0xfffff8061a087981 */ /* 0x000f6c000c1e1b00 */
[----:B-1----:R-:W-:Y:S01]  /*0310*/  DFMA R22, R12, UR10, R22 ;  /* 0x0000000a0c167c2b */ /* 0x002fe20008000016 */
[----:B------:R-:W5:Y:S07]  /*0320*/  LDG.E.64 R12, desc[UR6][R26.64] ;  /* 0x000000061a0c7981 */ /* 0x000f6e000c1e1b00 */
[----:B0-----:R-:W-:Y:S01]  /*0330*/  DFMA R28, R10, UR8, R22 ;  /* 0x000000080a1c7c2b */ /* 0x001fe20008000016 */
[----:B------:R-:W0:Y:S01]  /*0340*/  LDCU.128 UR8, c[0x3][0x1b0] ;  /* 0x00c03600ff0877ac */ /* 0x000e220008000c00 */
[----:B------:R1:W5:Y:S01]  /*0350*/  LDG.E.64 R10, desc[UR6][R26.64+0x8] ;  /* 0x000008061a0a7981 */ /* 0x000362000c1e1b00 */
[----:B------:R-:W-:-:S05]  /*0360*/  IADD3 R23, PT, PT, R19, 0x10, RZ ;  /* 0x0000001013177810 */ /* 0x000fca0007ffe0ff */
[----:B------:R-:W-:Y:S01]  /*0370*/  IMAD.WIDE R22, R23, 0x8, R4 ;  /* 0x0000000817167825 */ /* 0x000fe200078e0204 */
[----:B----4-:R-:W-:-:S04]  /*0380*/  DFMA R28, R24, UR14, R28 ;  /* 0x0000000e181c7c2b */ /* 0x010fc8000800001c */
[----:B------:R-:W4:Y:S04]  /*0390*/  LDG.E.64 R24, desc[UR6][R22.64+-0x10] ;  /* 0xfffff00616187981 */ /* 0x000f28000c1e1b00 */
[----:B------:R-:W-:Y:S01]  /*03a0*/  DFMA R28, R2, UR12, R28 ;  /* 0x0000000c021c7c2b */ /* 0x000fe2000800001c */
[----:B------:R-:W2:Y:S01]  /*03b0*/  LDCU.128 UR12, c[0x3][0x1a0] ;  /* 0x00c03400ff0c77ac */ /* 0x000ea20008000c00 */
[----:B------:R-:W4:Y:S06]  /*03c0*/  LDG.E.64 R2, desc[UR6][R22.64+-0x8] ;  /* 0xfffff80616027981 */ /* 0x000f2c000c1e1b00 */
[----:B0-----:R-:W-:Y:S01]  /*03d0*/  DFMA R28, R20, UR10, R28 ;  /* 0x0000000a141c7c2b */ /* 0x001fe2000800001c */
[----:B------:R-:W4:Y:S01]  /*03e0*/  LDG.E.64 R20, desc[UR6][R22.64] ;  /* 0x0000000616147981 */ /* 0x000f22000c1e1b00 */
[----:B-1----:R-:W-:-:S05]  /*03f0*/  IADD3 R27, PT, PT, R19, 0x14, RZ ;  /* 0x00000014131b7810 */ /* 0x002fca0007ffe0ff */
[----:B------:R-:W-:Y:S01]  /*0400*/  IMAD.WIDE R26, R27, 0x8, R4 ;  /* 0x000000081b1a7825 */ /* 0x000fe200078e0204 */
[----:B--2---:R-:W-:Y:S01]  /*0410*/  DFMA R28, R14, UR8, R28 ;  /* 0x000000080e1c7c2b */ /* 0x004fe2000800001c */
[----:B------:R-:W5:Y:S01]  /*0420*/  LDCU.128 UR8, c[0x3][0x190] ;  /* 0x00c03200ff0877ac */ /* 0x000f620008000c00 */
[----:B------:R0:W2:Y:S06]  /*0430*/  LDG.E.64 R14, desc[UR6][R22.64+0x8] ;  /* 0x00000806160e7981 */ /* 0x0000ac000c1e1b00 */
[----:B------:R-:W-:Y:S01]  /*0440*/  DFMA R28, R6, UR14, R28 ;  /* 0x0000000e061c7c2b */ /* 0x000fe2000800001c */
[----:B------:R-:W2:Y:S07]  /*0450*/  LDG.E.64 R6, desc[UR6][R26.64+-0x10] ;  /* 0xfffff0061a067981 */ /* 0x000eae000c1e1b00 */
[----:B---3--:R-:W-:Y:S01]  /*0460*/  DFMA R28, R16, UR12, R28 ;  /* 0x0000000c101c7c2b */ /* 0x008fe2000800001c */
[----:B------:R-:W1:Y:S01]  /*0470*/  LDCU.128 UR12, c[0x3][0x180] ;  /* 0x00c03000ff0c77ac */ /* 0x000e620008000c00 */
[----:B------:R-:W3:Y:S06]  /*0480*/  LDG.E.64 R16, desc[UR6][R26.64+-0x8] ;  /* 0xfffff8061a107981 */ /* 0x000eec000c1e1b00 */
[----:B-----5:R-:W-:Y:S01]  /*0490*/  DFMA R28, R8, UR10, R28 ;  /* 0x0000000a081c7c2b */ /* 0x020fe2000800001c */
[----:B------:R-:W5:Y:S01]  /*04a0*/  LDG.E.64 R8, desc[UR6][R26.64] ;  /* 0x000000061a087981 */ /* 0x000f62000c1e1b00 */
[----:B0-----:R-:W-:-:S06]  /*04b0*/  IADD3 R23, PT, PT, R19, 0x18, RZ ;  /* 0x0000001813177810 */ /* 0x001fcc0007ffe0ff */
[----:B------:R-:W-:Y:S01]  /*04c0*/  DFMA R28, R12, UR8, R28 ;  /* 0x000000080c1c7c2b */ /* 0x000fe2000800001c */
[----:B------:R-:W-:Y:S01]  /*04d0*/  IMAD.WIDE R22, R23, 0x8, R4 ;  /* 0x0000000817167825 */ /* 0x000fe200078e0204 */
[----:B------:R-:W5:Y:S01]  /*04e0*/  LDG.E.64 R12, desc[UR6][R26.64+0x8] ;  /* 0x000008061a0c7981 */ /* 0x000f62000c1e1b00 */
[----:B------:R-:W0:Y:S05]  /*04f0*/  LDCU.128 UR8, c[0x3][0x170] ;  /* 0x00c02e00ff0877ac */ /* 0x000e2a0008000c00 */
[----:B-1----:R-:W-:Y:S01]  /*0500*/  DFMA R28, R10, UR14, R28 ;  /* 0x0000000e0a1c7c2b */ /* 0x002fe2000800001c */
[----:B------:R-:W5:Y:S04]  /*0510*/  LDG.E.64 R10, desc[UR6][R22.64+-0x10] ;  /* 0xfffff006160a7981 */ /* 0x000f68000c1e1b00 */
[----:B------:R-:W5:Y:S03]  /*0520*/  LDG.E.64 R26, desc[UR6][R22.64] ;  /* 0x00000006161a7981 */ /* 0x000f66000c1e1b00 */
[----:B----4-:R-:W-:Y:S01]  /*0530*/  DFMA R24, R24, UR12, R28 ;  /* 0x0000000c18187c2b */ /* 0x010fe2000800001c */
[----:B------:R-:W2:Y:S01]  /*0540*/  LDCU.128 UR12, c[0x3][0x160] ;  /* 0x00c02c00ff0c77ac */ /* 0x000ea20008000c00 */
[----:B------:R-:W4:Y:S06]  /*0550*/  LDG.E.64 R28, desc[UR6][R22.64+-0x8] ;  /* 0xfffff806161c7981 */ /* 0x000f2c000c1e1b00 */
[----:B0-----:R-:W-:Y:S01]  /*0560*/  DFMA R24, R2, UR10, R24 ;  /* 0x0000000a02187c2b */ /* 0x001fe20008000018 */
[----:B------:R-:W4:Y:S07]  /*0570*/  LDG.E.64 R2, desc[UR6][R22.64+0x8] ;  /* 0x0000080616027981 */ /* 0x000f2e000c1e1b00 */
[----:B------:R-:W-:Y:S01]  /*0580*/  DFMA R20, R20, UR8, R24 ;  /* 0x0000000814147c2b */ /* 0x000fe20008000018 */
[----:B------:R-:W3:Y:S01]  /*0590*/  LDCU.128 UR8, c[0x3][0x150] ;  /* 0x00c02a00ff0877ac */ /* 0x000ee20008000c00 */
[----:B------:R-:W-:-:S05]  /*05a0*/  IADD3 R25, PT, PT, R19, 0x1c, RZ ;  /* 0x0000001c13197810 */ /* 0x000fca0007ffe0ff */
[----:B------:R-:W-:-:S05]  /*05b0*/  IMAD.WIDE R24, R25, 0x8, R4 ;  /* 0x0000000819187825 */ /* 0x000fca00078e0204 */
[----:B------:R-:W4:Y:S01]  /*05c0*/  LDG.E.64 R22, desc[UR6][R24.64] ;  /* 0x0000000618167981 */ /* 0x000f22000c1e1b00 */
[----:B--2---:R-:W-:-:S03]  /*05d0*/  DFMA R20, R14, UR14, R20 ;  /* 0x0000000e0e147c2b */ /* 0x004fc60008000014 */
[----:B------:R-:W2:Y:S05]  /*05e0*/  LDG.E.64 R14, desc[UR6][R24.64+-0x10] ;  /* 0xfffff006180e7981 */ /* 0x000eaa000c1e1b00 */
[----:B------:R-:W-:Y:S01]  /*05f0*/  DFMA R20, R6, UR12, R20 ;  /* 0x0000000c06147c2b */ /* 0x000fe20008000014 */
[----:B------:R-:W0:Y:S01]  /*0600*/  LDCU.128 UR12, c[0x3][0x140] ;  /* 0x00c02800ff0c77ac */ /* 0x000e220008000c00 */
[----:B------:R-:W2:Y:S06]  /*0610*/  LDG.E.64 R6, desc[UR6][R24.64+-0x8] ;  /* 0xfffff80618067981 */ /* 0x000eac000c1e1b00 */
[----:B---3--:R-:W-:Y:S01]  /*0620*/  DFMA R16, R16, UR10, R20 ;  /* 0x0000000a10107c2b */ /* 0x008fe20008000014 */
[----:B------:R-:W3:Y:S01]  /*0630*/  LDG.E.64 R24, desc[UR6][R24.64+0x8] ;  /* 0x0000080618187981 */ /* 0x000ee2000c1e1b00 */
[----:B------:R-:W-:-:S06]  /*0640*/  IADD3 R21, PT, PT, R19, 0x20, RZ ;  /* 0x0000002013157810 */ /* 0x000fcc0007ffe0ff */
[----:B-----5:R-:W-:Y:S01]  /*0650*/  DFMA R16, R8, UR8, R16 ;  /* 0x0000000808107c2b */ /* 0x020fe20008000010 */
[----:B------:R-:W4:Y:S01]  /*0660*/  LDCU.128 UR8, c[0x3][0x130] ;  /* 0x00c02600ff0877ac */ /* 0x000f220008000c00 */
[----:B------:R-:W-:-:S06]  /*0670*/  IMAD.WIDE R8, R21, 0x8, R4 ;  /* 0x0000000815087825 */ /* 0x000fcc00078e0204 */
[----:B0-----:R-:W-:Y:S02]  /*0680*/  DFMA R12, R12, UR14, R16 ;  /* 0x0000000e0c0c7c2b */ /* 0x001fe40008000010 */
[----:B------:R-:W5:Y:S06]  /*0690*/  LDG.E.64 R16, desc[UR6][R8.64+-0x10] ;  /* 0xfffff00608107981 */ /* 0x000f6c000c1e1b00 */
[----:B------:R-:W-:Y:S01]  /*06a0*/  DFMA R10, R10, UR12, R12 ;  /* 0x0000000c0a0a7c2b */ /* 0x000fe2000800000c */
[----:B------:R-:W0:Y:S01]  /*06b0*/  LDCU.128 UR12, c[0x3][0x120] ;  /* 0x00c02400ff0c77ac */ /* 0x000e220008000c00 */
[----:B------:R-:W5:Y:S06]  /*06c0*/  LDG.E.64 R12, desc[UR6][R8.64+-0x8] ;  /* 0xfffff806080c7981 */ /* 0x000f6c000c1e1b00 */
[----:B----4-:R-:W-:-:S02]  /*06d0*/  DFMA R28, R28, UR10, R10 ;  /* 0x0000000a1c1c7c2b */ /* 0x010fc4000800000a */
[----:B------:R-:W4:Y:S04]  /*06e0*/  LDG.E.64 R10, desc[UR6][R8.64] ;  /* 0x00000006080a7981 */ /* 0x000f28000c1e1b00 */
[----:B------:R-:W4:Y:S02]  /*06f0*/  LDG.E.64 R8, desc[UR6][R8.64+0x8] ;  /* 0x0000080608087981 */ /* 0x000f24000c1e1b00 */
[----:B------:R-:W-:Y:S01]  /*0700*/  DFMA R28, R26, UR8, R28 ;  /* 0x000000081a1c7c2b */ /* 0x000fe2000800001c */
[----:B------:R-:W1:Y:S01]  /*0710*/  LDCU.128 UR8, c[0x3][0x110] ;  /* 0x00c02200ff0877ac */ /* 0x000e620008000c00 */
[----:B------:R-:W-:-:S05]  /*0720*/  IADD3 R27, PT, PT, R19, 0x24, RZ ;  /* 0x00000024131b7810 */ /* 0x000fca0007ffe0ff */
[----:B------:R-:W-:Y:S01]  /*0730*/  IMAD.WIDE R26, R27, 0x8, R4 ;  /* 0x000000081b1a7825 */ /* 0x000fe200078e0204 */
[----:B0-----:R-:W-:-:S04]  /*0740*/  DFMA R28, R2, UR14, R28 ;  /* 0x0000000e021c7c2b */ /* 0x001fc8000800001c */
[----:B------:R-:W4:Y:S01]  /*0750*/  LDG.E.64 R2, desc[UR6][R26.64+-0x10] ;  /* 0xfffff0061a027981 */ /* 0x000f22000c1e1b00 */
[----:B------:R-:W-:-:S03]  /*0760*/  IADD3 R0, PT, PT, R19, 0x28, RZ ;  /* 0x0000002813007810 */ /* 0x000fc60007ffe0ff */
[----:B--2---:R-:W-:Y:S01]  /*0770*/  DFMA R28, R14, UR12, R28 ;  /* 0x0000000c0e1c7c2b */ /* 0x004fe2000800001c */
[----:B------:R-:W3:Y:S01]  /*0780*/  LDCU.128 UR12, c[0x3][0x100] ;  /* 0x00c02000ff0c77ac */ /* 0x000ee20008000c00 */
[----:B------:R-:W2:Y:S06]  /*0790*/  LDG.E.64 R14, desc[UR6][R26.64+-0x8] ;  /* 0xfffff8061a0e7981 */ /* 0x000eac000c1e1b00 */
[----:B-1----:R-:W-:Y:S01]  /*07a0*/  DFMA R28, R6, UR10, R28 ;  /* 0x0000000a061c7c2b */ /* 0x002fe2000800001c */
[----:B------:R-:W2:Y:S07]  /*07b0*/  LDG.E.64 R6, desc[UR6][R26.64] ;  /* 0x000000061a067981 */ /* 0x000eae000c1e1b00 */
[----:B------:R-:W-:Y:S01]  /*07c0*/  DFMA R28, R22, UR8, R28 ;  /* 0x00000008161c7c2b */ /* 0x000fe2000800001c */
[----:B------:R-:W0:Y:S01]  /*07d0*/  LDCU.128 UR8, c[0x3][0xf0] ;  /* 0x00c01e00ff0877ac */ /* 0x000e220008000c00 */
[----:B------:R3:W2:Y:S06]  /*07e0*/  LDG.E.64 R22, desc[UR6][R26.64+0x8] ;  /* 0x000008061a167981 */ /* 0x0006ac000c1e1b00 */
[----:B---3--:R-:W-:Y:S01]  /*07f0*/  DFMA R26, R24, UR14, R28 ;  /* 0x0000000e181a7c2b */ /* 0x008fe2000800001c */
[----:B------:R-:W-:-:S05]  /*0800*/  IMAD.WIDE R24, R0, 0x8, R4 ;  /* 0x0000000800187825 */ /* 0x000fca00078e0204 */
[----:B------:R-:W3:Y:S02]  /*0810*/  LDG.E.64 R28, desc[UR6][R24.64+-0x10] ;  /* 0xfffff006181c7981 */ /* 0x000ee4000c1e1b00 */
[----:B-----5:R-:W-:Y:S01]  /*0820*/  DFMA R26, R16, UR12, R26 ;  /* 0x0000000c101a7c2b */ /* 0x020fe2000800001a */
[----:B------:R-:W1:Y:S01]  /*0830*/  LDCU.128 UR12, c[0x3][0xe0] ;  /* 0x00c01c00ff0c77ac */ /* 0x000e620008000c00 */
[----:B------:R-:W5:Y:S06]  /*0840*/  LDG.E.64 R16, desc[UR6][R24.64+-0x8] ;  /* 0xfffff80618107981 */ /* 0x000f6c000c1e1b00 */
[----:B0-----:R-:W-:Y:S01]  /*0850*/  DFMA R26, R12, UR10, R26 ;  /* 0x0000000a0c1a7c2b */ /* 0x001fe2000800001a */
[----:B------:R-:W5:Y:S07]  /*0860*/  LDG.E.64 R12, desc[UR6][R24.64] ;  /* 0x00000006180c7981 */ /* 0x000f6e000c1e1b00 */
[----:B----4-:R-:W-:Y:S01]  /*0870*/  DFMA R10, R10, UR8, R26 ;  /* 0x000000080a0a7c2b */ /* 0x010fe2000800001a */
[----:B------:R-:W2:Y:S01]  /*0880*/  LDCU.128 UR8, c[0x3][0xd0] ;  /* 0x00c01a00ff0877ac */ /* 0x000ea20008000c00 */
[----:B------:R-:W-:Y:S01]  /*0890*/  IADD3 R27, PT, PT, R19, 0x2c, RZ ;  /* 0x0000002c131b7810 */ /* 0x000fe20007ffe0ff */
[----:B------:R-:W4:Y:S04]  /*08a0*/  LDG.E.64 R24, desc[UR6][R24.64+0x8] ;  /* 0x0000080618187981 */ /* 0x000f28000c1e1b00 */
[----:B------:R-:W-:Y:S01]  /*08b0*/  IMAD.WIDE R26, R27, 0x8, R4 ;  /* 0x000000081b1a7825 */ /* 0x000fe200078e0204 */
[----:B-1----:R-:W-:-:S04]  /*08c0*/  DFMA R10, R8, UR14, R10 ;  /* 0x0000000e080a7c2b */ /* 0x002fc8000800000a */
[----:B------:R-:W4:Y:S04]  /*08d0*/  LDG.E.64 R8, desc[UR6][R26.64+-0x10] ;  /* 0xfffff0061a087981 */ /* 0x000f28000c1e1b00 */
[----:B------:R-:W-:Y:S01]  /*08e0*/  DFMA R2, R2, UR12, R10 ;  /* 0x0000000c02027c2b */ /* 0x000fe2000800000a */
[----:B------:R-:W0:Y:S01]  /*08f0*/  LDCU.128 UR12, c[0x3][0xc0] ;  /* 0x00c01800ff0c77ac */ /* 0x000e220008000c00 */
[----:B------:R-:W-:Y:S01]  /*0900*/  IADD3 R0, PT, PT, R19, 0x30, RZ ;  /* 0x0000003013007810 */ /* 0x000fe20007ffe0ff */
[----:B------:R-:W4:Y:S05]  /*0910*/  LDG.E.64 R10, desc[UR6][R26.64+0x8] ;  /* 0x000008061a0a7981 */ /* 0x000f2a000c1e1b00 */
[----:B--2---:R-:W-:-:S02]  /*0920*/  DFMA R14, R14, UR10, R2 ;  /* 0x0000000a0e0e7c2b */ /* 0x004fc40008000002 */
[----:B------:R-:W2:Y:S06]  /*0930*/  LDG.E.64 R2, desc[UR6][R26.64+-0x8] ;  /* 0xfffff8061a027981 */ /* 0x000eac000c1e1b00 */
[----:B------:R-:W-:Y:S01]  /*0940*/  DFMA R14, R6, UR8, R14 ;  /* 0x00000008060e7c2b */ /* 0x000fe2000800000e */
[----:B------:R-:W5:Y:S01]  /*0950*/  LDCU.128 UR8, c[0x3][0xb0] ;  /* 0x00c01600ff0877ac */ /* 0x000f620008000c00 */
[----:B------:R0:W2:Y:S06]  /*0960*/  LDG.E.64 R6, desc[UR6][R26.64] ;  /* 0x000000061a067981 */ /* 0x0000ac000c1e1b00 */
[----:B0-----:R-:W-:Y:S01]  /*0970*/  DFMA R26, R22, UR14, R14 ;  /* 0x0000000e161a7c2b */ /* 0x001fe2000800000e */
[----:B------:R-:W-:-:S05]  /*0980*/  IMAD.WIDE R22, R0, 0x8, R4 ;  /* 0x0000000800167825 */ /* 0x000fca00078e0204 */
[----:B------:R-:W2:Y:S02]  /*0990*/  LDG.E.64 R14, desc[UR6][R22.64+-0x10] ;  /* 0xfffff006160e7981 */ /* 0x000ea4000c1e1b00 */
[----:B---3--:R-:W-:Y:S01]  /*09a0*/  DFMA R26, R28, UR12, R26 ;  /* 0x0000000c1c1a7c2b */ /* 0x008fe2000800001a */
[----:B------:R-:W4:Y:S01]  /*09b0*/  LDCU.128 UR12, c[0x3][0xa0] ;  /* 0x00c01400ff0c77ac */ /* 0x000f220008000c00 */
[----:B------:R-:W3:Y:S06]  /*09c0*/  LDG.E.64 R28, desc[UR6][R22.64+-0x8] ;  /* 0xfffff806161c7981 */ /* 0x000eec000c1e1b00 */
[----:B-----5:R-:W-:Y:S01]  /*09d0*/  DFMA R26, R16, UR10, R26 ;  /* 0x0000000a101a7c2b */ /* 0x020fe2000800001a */
[----:B------:R-:W5:Y:S01]  /*09e0*/  LDG.E.64 R16, desc[UR6][R22.64] ;  /* 0x0000000616107981 */ /* 0x000f62000c1e1b00 */
[----:B------:R-:W-:-:S06]  /*09f0*/  IADD3 R0, PT, PT, R19, 0x34, RZ ;  /* 0x0000003413007810 */ /* 0x000fcc0007ffe0ff */
[----:B------:R-:W-:Y:S01]  /*0a00*/  DFMA R12, R12, UR8, R26 ;  /* 0x000000080c0c7c2b */ /* 0x000fe2000800001a */
[----:B------:R-:W2:Y:S01]  /*0a10*/  LDCU.128 UR8, c[0x3][0x90] ;  /* 0x00c01200ff0877ac */ /* 0x000ea20008000c00 */
[----:B------:R0:W5:Y:S06]  /*0a20*/  LDG.E.64 R26, desc[UR6][R22.64+0x8] ;  /* 0x00000806161a7981 */ /* 0x00016c000c1e1b00 */
[----:B----4-:R-:W-:Y:S01]  /*0a30*/  DFMA R24, R24, UR14, R12 ;  /* 0x0000000e18187c2b */ /* 0x010fe2000800000c */
[----:B0-----:R-:W-:-:S05]  /*0a40*/  IMAD.WIDE R22, R0, 0x8, R4 ;  /* 0x0000000800167825 */ /* 0x001fca00078e0204 */
[----:B------:R-:W4:Y:S02]  /*0a50*/  LDG.E.64 R12, desc[UR6][R22.64+-0x10] ;  /* 0xfffff006160c7981 */ /* 0x000f24000c1e1b00 */
[----:B------:R-:W-:Y:S01]  /*0a60*/  DFMA R24, R8, UR12, R24 ;  /* 0x0000000c08187c2b */ /* 0x000fe20008000018 */
[----:B------:R-:W0:Y:S01]  /*0a70*/  LDCU.128 UR12, c[0x3][0x80] ;  /* 0x00c01000ff0c77ac */ /* 0x000e220008000c00 */
[----:B------:R-:W4:Y:S01]  /*0a80*/  LDG.E.64 R8, desc[UR6][R22.64+-0x8] ;  /* 0xfffff80616087981 */ /* 0x000f22000c1e1b00 */
[----:B------:R-:W-:-:S05]  /*0a90*/  IADD3 R0, PT, PT, R19, 0x3c, RZ ;  /* 0x0000003c13007810 */ /* 0x000fca0007ffe0ff */
[----:B--2---:R-:W-:-:S08]  /*0aa0*/  DFMA R2, R2, UR10, R24 ;  /* 0x0000000a02027c2b */ /* 0x004fd00008000018 */
[----:B------:R-:W-:Y:S01]  /*0ab0*/  DFMA R6, R6, UR8, R2 ;  /* 0x0000000806067c2b */ /* 0x000fe20008000002 */
[----:B------:R-:W3:Y:S01]  /*0ac0*/  LDCU.128 UR8, c[0x3][0x70] ;  /* 0x00c00e00ff0877ac */ /* 0x000ee20008000c00 */
[----:B------:R-:W2:Y:S06]  /*0ad0*/  LDG.E.64 R2, desc[UR6][R22.64] ;  /* 0x0000000616027981 */ /* 0x000eac000c1e1b00 */
[----:B0-----:R-:W-:Y:S01]  /*0ae0*/  DFMA R24, R10, UR14, R6 ;  /* 0x0000000e0a187c2b */ /* 0x001fe20008000006 */
[----:B------:R-:W-:Y:S01]  /*0af0*/  IADD3 R7, PT, PT, R19, 0x38, RZ ;  /* 0x0000003813077810 */ /* 0x000fe20007ffe0ff */
[----:B------:R5:W2:Y:S04]  /*0b00*/  LDG.E.64 R10, desc[UR6][R22.64+0x8] ;  /* 0x00000806160a7981 */ /* 0x000aa8000c1e1b00 */
[----:B------:R-:W-:-:S02]  /*0b10*/  IMAD.WIDE R6, R7, 0x8, R4 ;  /* 0x0000000807067825 */ /* 0x000fc400078e0204 */
[----:B------:R-:W-:Y:S01]  /*0b20*/  DFMA R24, R14, UR12, R24 ;  /* 0x0000000c0e187c2b */ /* 0x000fe20008000018 */
[----:B------:R-:W0:Y:S02]  /*0b30*/  LDCU.128 UR12, c[0x3][0x60] ;  /* 0x00c00c00ff0c77ac */ /* 0x000e240008000c00 */
[----:B------:R-:W2:Y:S05]  /*0b40*/  LDG.E.64 R14, desc[UR6][R6.64+-0x10] ;  /* 0xfffff006060e7981 */ /* 0x000eaa000c1e1b00 */
[----:B---3--:R-:W-:Y:S02]  /*0b50*/  DFMA R28, R28, UR10, R24 ;  /* 0x0000000a1c1c7c2b */ /* 0x008fe40008000018 */
[----:B------:R-:W3:Y:S06]  /*0b60*/  LDG.E.64 R24, desc[UR6][R6.64+-0x8] ;  /* 0xfffff80606187981 */ /* 0x000eec000c1e1b00 */
[----:B-----5:R-:W-:Y:S01]  /*0b70*/  DFMA R22, R16, UR8, R28 ;  /* 0x0000000810167c2b */ /* 0x020fe2000800001c */
[----:B------:R-:W1:Y:S01]  /*0b80*/  LDCU.128 UR8, c[0x3][0x50] ;  /* 0x00c00a00ff0877ac */ /* 0x000e620008000c00 */
[----:B------:R-:W5:Y:S04]  /*0b90*/  LDG.E.64 R16, desc[UR6][R6.64] ;  /* 0x0000000606107981 */ /* 0x000f68000c1e1b00 */
[----:B------:R0:W5:Y:S02]  /*0ba0*/  LDG.E.64 R28, desc[UR6][R6.64+0x8] ;  /* 0x00000806061c7981 */ /* 0x000164000c1e1b00 */
[----:B0-----:R-:W-:Y:S01]  /*0bb0*/  DFMA R6, R26, UR14, R22 ;  /* 0x0000000e1a067c2b */ /* 0x001fe20008000016 */
[----:B------:R-:W-:-:S05]  /*0bc0*/  IMAD.WIDE R26, R0, 0x8, R4 ;  /* 0x00000008001a7825 */ /* 0x000fca00078e0204 */
[----:B------:R-:W5:Y:S02]  /*0bd0*/  LDG.E.64 R22, desc[UR6][R26.64+-0x10] ;  /* 0xfffff0061a167981 */ /* 0x000f64000c1e1b00 */
[----:B----4-:R-:W-:Y:S01]  /*0be0*/  DFMA R6, R12, UR12, R6 ;  /* 0x0000000c0c067c2b */ /* 0x010fe20008000006 */
[----:B------:R-:W-:Y:S01]  /*0bf0*/  IADD3 R0, PT, PT, R19, 0x40, RZ ;  /* 0x0000004013007810 */ /* 0x000fe20007ffe0ff */
[----:B------:R-:W0:Y:S01]  /*0c00*/  LDCU.128 UR12, c[0x3][0x40] ;  /* 0x00c00800ff0c77ac */ /* 0x000e220008000c00 */
[----:B------:R-:W4:Y:S04]  /*0c10*/  LDG.E.64 R12, desc[UR6][R26.64+-0x8] ;  /* 0xfffff8061a0c7981 */ /* 0x000f28000c1e1b00 */
[----:B------:R-:W4:Y:S01]  /*0c20*/  LDG.E.64 R18, desc[UR6][R26.64+0x8] ;  /* 0x000008061a127981 */ /* 0x000f22000c1e1b00 */
[----:B-1----:R-:W-:-:S03]  /*0c30*/  DFMA R6, R8, UR10, R6 ;  /* 0x0000000a08067c2b */ /* 0x002fc60008000006 */
[----:B------:R-:W4:Y:S01]  /*0c40*/  LDG.E.64 R8, desc[UR6][R26.64] ;  /* 0x000000061a087981 */ /* 0x000f22000c1e1b00 */
[----:B------:R-:W-:-:S06]  /*0c50*/  IMAD.WIDE R4, R0, 0x8, R4 ;  /* 0x0000000800047825 */ /* 0x000fcc00078e0204 */
[----:B------:R-:W4:Y:S01]  /*0c60*/  LDG.E.64 R4, desc[UR6][R4.64+-0x10] ;  /* 0xfffff00604047981 */ /* 0x000f22000c1e1b00 */
[----:B--2---:R-:W-:Y:S01]  /*0c70*/  DFMA R2, R2, UR8, R6 ;  /* 0x0000000802027c2b */ /* 0x004fe20008000006 */
[----:B------:R-:W3:Y:S07]  /*0c80*/  LDCU.128 UR8, c[0x3][0x30] ;  /* 0x00c00600ff0877ac */ /* 0x000eee0008000c00 */
[----:B0-----:R-:W-:-:S08]  /*0c90*/  DFMA R2, R10, UR14, R2 ;  /* 0x0000000e0a027c2b */ /* 0x001fd00008000002 */
[----:B------:R-:W-:Y:S01]  /*0ca0*/  DFMA R2, R14, UR12, R2 ;  /* 0x0000000c0e027c2b */ /* 0x000fe20008000002 */
[----:B------:R-:W0:Y:S07]  /*0cb0*/  LDCU.128 UR12, c[0x3][0x20] ;  /* 0x00c00400ff0c77ac */ /* 0x000e2e0008000c00 */
[----:B---3--:R-:W-:-:S08]  /*0cc0*/  DFMA R2, R24, UR10, R2 ;  /* 0x0000000a18027c2b */ /* 0x008fd00008000002 */
[----:B-----5:R-:W-:Y:S01]  /*0cd0*/  DFMA R2, R16, UR8, R2 ;  /* 0x0000000810027c2b */ /* 0x020fe20008000002 */
[----:B------:R-:W4:Y:S07]  /*0ce0*/  LDCU.128 UR8, c[0x3][0x10] ;  /* 0x00c00200ff0877ac */ /* 0x000f2e0008000c00 */
[----:B0-----:R-:W-:-:S08]  /*0cf0*/  DFMA R2, R28, UR14, R2 ;  /* 0x0000000e1c027c2b */ /* 0x001fd00008000002 */
[----:B------:R-:W-:Y:S01]  /*0d00*/  DFMA R2, R22, UR12, R2 ;  /* 0x0000000c16027c2b */ /* 0x000fe20008000002 */
[----:B------:R-:W0:Y:S07]  /*0d10*/  LDCU.128 UR12, c[0x3][URZ] ;  /* 0x00c00000ff0c77ac */ /* 0x000e2e0008000c00 */
[----:B----4-:R-:W-:Y:S02]  /*0d20*/  DFMA R12, R12, UR10, R2 ;  /* 0x0000000a0c0c7c2b */ /* 0x010fe40008000002 */
[----:B------:R-:W1:Y:S06]  /*0d30*/  LDC.64 R2, c[0x0][0x380] ;  /* 0x0000e000ff027b82 */ /* 0x000e6c0000000a00 */
[----:B------:R-:W-:-:S08]  /*0d40*/  DFMA R8, R8, UR8, R12 ;  /* 0x0000000808087c2b */ /* 0x000fd0000800000c */
[----:B0-----:R-:W-:-:S08]  /*0d50*/  DFMA R8, R18, UR14, R8 ;  /* 0x0000000e12087c2b */ /* 0x001fd00008000008 */
[----:B------:R-:W-:Y:S01]  /*0d60*/  DFMA R4, R4, UR12, R8 ;  /* 0x0000000c04047c2b */ /* 0x000fe20008000008 */
[----:B-1----:R-:W-:-:S06]  /*0d70*/  IMAD.WIDE R2, R21, 0x8, R2 ;  /* 0x0000000815027825 */ /* 0x002fcc00078e0202 */
[----:B------:R-:W-:Y:S01]  /*0d80*/  STG.E.64 desc[UR6][R2.64], R4 ;  /* 0x0000000402007986 */ /* 0x000fe2000c101b06 */
[----:B------:R-:W-:Y:S05]  /*0d90*/  EXIT ;  /* 0x000000000000794d */ /* 0x000fea0003800000 */
.L_x_7:
        /* <DEDUP_REMOVED lines=14> */
.L_x_11:


//--------------------- .nv.shared._Z25convolutionColumnTiledGPUPdS_ii --------------------------
	.section	.nv.shared._Z25convolutionColumnTiledGPUPdS_ii,"aw",@nobits
	.sectionflags	@""
	.align	16
	.zero		1024


//--------------------- .nv.shared.reserved.0     --------------------------
	.section	.nv.shared.reserved.0,"aw",@nobits
	.weak		__nv_reservedSMEM_offset_0_alias
	.size		__nv_reservedSMEM_offset_0_alias, 0, 64
	.other		__nv_reservedSMEM_offset_0_alias,@"STO_CUDA_RESERVED_SHARED STV_DEFAULT"
__nv_reservedSMEM_offset_0_alias:
	.zero		0
	.zero		64


//--------------------- .nv.shared._Z20convolutionColumnGPUPdS_i --------------------------
	.section	.nv.shared._Z20convolutionColumnGPUPdS_i,"aw",@nobits
	.sectionflags	@""
	.align	16
	.zero		1024


//--------------------- .nv.shared._Z22convolutionRowTiledGPUPdS_ii --------------------------
	.section	.nv.shared._Z22convolutionRowTiledGPUPdS_ii,"aw",@nobits
	.sectionflags	@""
	.align	16
	.zero		1024


//--------------------- .nv.shared._Z17convolutionRowGPUPdS_i --------------------------
	.section	.nv.shared._Z17convolutionRowGPUPdS_i,"aw",@nobits
	.sectionflags	@""
	.align	16
	.zero		1024


//--------------------- .nv.constant0._Z25convolutionColumnTiledGPUPdS_ii --------------------------
	.section	.nv.constant0._Z25convolutionColumnTiledGPUPdS_ii,"a",@progbits
	.sectionflags	@""
	.align	4
.nv.constant0._Z25convolutionColumnTiledGPUPdS_ii:
	.zero		920


//--------------------- .nv.constant0._Z20convolutionColumnGPUPdS_i --------------------------
	.section	.nv.constant0._Z20convolutionColumnGPUPdS_i,"a",@progbits
	.sectionflags	@""
	.align	4
.nv.constant0._Z20convolutionColumnGPUPdS_i:
	.zero		916


//--------------------- .nv.constant0._Z22convolutionRowTiledGPUPdS_ii --------------------------
	.section	.nv.constant0._Z22convolutionRowTiledGPUPdS_ii,"a",@progbits
	.sectionflags	@""
	.align	4
.nv.constant0._Z22convolutionRowTiledGPUPdS_ii:
	.zero		920


//--------------------- .nv.constant0._Z17convolutionRowGPUPdS_i --------------------------
	.section	.nv.constant0._Z17convolutionRowGPUPdS_i,"a",@progbits
	.sectionflags	@""
	.align	4
.nv.constant0._Z17convolutionRowGPUPdS_i:
	.zero		916


//--------------------- SYMBOLS --------------------------

	.type		.nv.reservedSmem.offset0,@object
	.size		.nv.reservedSmem.offset0,0x4
	.type		.nv.reservedSmem.cap,@object
	.size		.nv.reservedSmem.cap,0x4
